//
// Generated by NVIDIA NVVM Compiler
//
// Compiler Build ID: CL-36424714
// Cuda compilation tools, release 13.0, V13.0.88
// Based on NVVM 20.0.0
//

.version 9.0
.target sm_100
.address_size 64

	// .globl	_Z10initializePfS_
.const .align 4 .b8 C[72] = {0, 0, 0, 0, 0, 0, 0, 0, 0, 0, 0, 0, 0, 0, 128, 191, 0, 0, 0, 0, 0, 0, 128, 63, 0, 0, 128, 191, 0, 0, 0, 0, 0, 0, 128, 191, 0, 0, 128, 191, 0, 0, 128, 191, 0, 0, 128, 63, 0, 0, 128, 63, 0, 0, 0, 0, 0, 0, 128, 63, 0, 0, 128, 191, 0, 0, 128, 63, 0, 0, 128, 63};
.const .align 4 .b8 iC[72] = {0, 0, 0, 0, 0, 0, 0, 0, 0, 0, 0, 0, 255, 255, 255, 255, 0, 0, 0, 0, 1, 0, 0, 0, 255, 255, 255, 255, 0, 0, 0, 0, 255, 255, 255, 255, 255, 255, 255, 255, 255, 255, 255, 255, 1, 0, 0, 0, 1, 0, 0, 0, 0, 0, 0, 0, 1, 0, 0, 0, 255, 255, 255, 255, 1, 0, 0, 0, 1};
.const .align 4 .b8 NOSLIP[36] = {0, 0, 0, 0, 2, 0, 0, 0, 1, 0, 0, 0, 6, 0, 0, 0, 8, 0, 0, 0, 7, 0, 0, 0, 3, 0, 0, 0, 5, 0, 0, 0, 4};
.const .align 4 .b8 I1[12] = {3, 0, 0, 0, 4, 0, 0, 0, 5};
.const .align 4 .b8 I2[12] = {0, 0, 0, 0, 1, 0, 0, 0, 2};
.const .align 4 .b8 I3[12] = {6, 0, 0, 0, 7, 0, 0, 0, 8};
.const .align 4 .f32 NULB;
.const .align 4 .f32 OMEGA;

.visible .entry _Z10initializePfS_(
	.param .u64 .ptr .align 1 _Z10initializePfS__param_0,
	.param .u64 .ptr .align 1 _Z10initializePfS__param_1
)
{
	.reg .pred 	%p<11>;
	.reg .b32 	%r<71>;
	.reg .b32 	%f<2>;
	.reg .b64 	%rd<57>;

	ld.param.u64 	%rd15, [_Z10initializePfS__param_0];
	ld.param.u64 	%rd16, [_Z10initializePfS__param_1];
	cvta.to.global.u64 	%rd1, %rd16;
	cvta.to.global.u64 	%rd2, %rd15;
	mov.u32 	%r1, %ntid.x;
	mov.u32 	%r33, %ctaid.x;
	mov.u32 	%r34, %tid.x;
	mad.lo.s32 	%r63, %r1, %r33, %r34;
	mov.u32 	%r35, %nctaid.y;
	mov.u32 	%r36, %ntid.y;
	mul.lo.s32 	%r3, %r35, %r36;
	mov.u32 	%r37, %ctaid.y;
	mov.u32 	%r38, %tid.y;
	mad.lo.s32 	%r4, %r36, %r37, %r38;
	setp.gt.u32 	%p1, %r63, 519;
	@%p1 bra 	$L__BB0_11;
	add.s32 	%r5, %r4, %r3;
	max.u32 	%r39, %r5, 180;
	setp.lt.u32 	%p2, %r5, 180;
	selp.u32 	%r40, 1, 0, %p2;
	add.s32 	%r41, %r5, %r40;
	sub.s32 	%r42, %r39, %r41;
	div.u32 	%r43, %r42, %r3;
	add.s32 	%r6, %r43, %r40;
	and.b32  	%r7, %r6, 3;
	add.s32 	%r8, %r5, %r3;
	shl.b32 	%r9, %r3, 2;
	mul.wide.u32 	%rd3, %r9, 4;
	mov.u32 	%r44, %nctaid.x;
	mul.lo.s32 	%r10, %r44, %r1;
	add.s64 	%rd30, %rd2, 374400;
$L__BB0_2:
	setp.gt.u32 	%p3, %r4, 179;
	@%p3 bra 	$L__BB0_10;
	setp.eq.s32 	%p4, %r7, 3;
	mul.lo.s32 	%r12, %r63, 180;
	add.s32 	%r45, %r63, -10;
	setp.lt.u32 	%p5, %r45, 10;
	selp.f32 	%f1, 0f3D23D70A, 0f00000000, %p5;
	mov.u32 	%r64, %r4;
	@%p4 bra 	$L__BB0_7;
	setp.eq.s32 	%p6, %r7, 0;
	add.s32 	%r46, %r4, %r12;
	mul.wide.u32 	%rd17, %r46, 4;
	add.s64 	%rd4, %rd2, %rd17;
	st.global.f32 	[%rd4], %f1;
	mov.b32 	%r47, 0;
	st.global.u32 	[%rd4+374400], %r47;
	add.s64 	%rd5, %rd1, %rd17;
	mov.b32 	%r48, 1065353216;
	st.global.u32 	[%rd5], %r48;
	mov.u32 	%r64, %r5;
	@%p6 bra 	$L__BB0_7;
	setp.eq.s32 	%p7, %r7, 1;
	mul.wide.s32 	%rd18, %r3, 4;
	add.s64 	%rd19, %rd4, %rd18;
	st.global.f32 	[%rd19], %f1;
	add.s32 	%r49, %r12, %r5;
	mul.wide.u32 	%rd20, %r49, 4;
	add.s64 	%rd6, %rd2, %rd20;
	mov.b32 	%r50, 0;
	st.global.u32 	[%rd6+374400], %r50;
	add.s64 	%rd7, %rd5, %rd18;
	mov.b32 	%r51, 1065353216;
	st.global.u32 	[%rd7], %r51;
	mov.u32 	%r64, %r8;
	@%p7 bra 	$L__BB0_7;
	add.s32 	%r64, %r8, %r3;
	add.s64 	%rd22, %rd6, %rd18;
	st.global.f32 	[%rd22], %f1;
	add.s32 	%r52, %r12, %r8;
	mul.wide.u32 	%rd23, %r52, 4;
	add.s64 	%rd24, %rd2, %rd23;
	mov.b32 	%r53, 0;
	st.global.u32 	[%rd24+374400], %r53;
	add.s64 	%rd25, %rd7, %rd18;
	mov.b32 	%r54, 1065353216;
	st.global.u32 	[%rd25], %r54;
$L__BB0_7:
	setp.lt.u32 	%p8, %r6, 3;
	@%p8 bra 	$L__BB0_10;
	cvt.u64.u32 	%rd27, %r64;
	cvt.u64.u32 	%rd8, %r12;
	add.s64 	%rd28, %rd27, %rd8;
	shl.b64 	%rd29, %rd28, 2;
	add.s64 	%rd9, %rd30, %rd29;
	shl.b32 	%r55, %r3, 1;
	add.s32 	%r69, %r55, %r64;
	mad.lo.s32 	%r68, %r3, 3, %r64;
	add.s32 	%r56, %r3, %r64;
	cvt.u64.u32 	%rd31, %r56;
	add.s64 	%rd32, %rd8, %rd31;
	shl.b64 	%rd33, %rd32, 2;
	add.s64 	%rd10, %rd30, %rd33;
	add.s32 	%r67, %r56, %r12;
	add.s32 	%r66, %r69, %r12;
	add.s32 	%r65, %r68, %r12;
	add.s32 	%r57, %r64, %r12;
	mul.wide.u32 	%rd34, %r57, 4;
	add.s64 	%rd11, %rd1, %rd34;
	add.s64 	%rd12, %rd2, %rd34;
	mov.b64 	%rd56, 0;
$L__BB0_9:
	add.s64 	%rd35, %rd12, %rd56;
	st.global.f32 	[%rd35], %f1;
	add.s64 	%rd36, %rd9, %rd56;
	mov.b32 	%r58, 0;
	st.global.u32 	[%rd36], %r58;
	add.s64 	%rd37, %rd11, %rd56;
	mov.b32 	%r59, 1065353216;
	st.global.u32 	[%rd37], %r59;
	add.s32 	%r60, %r64, %r3;
	mul.wide.u32 	%rd38, %r67, 4;
	add.s64 	%rd39, %rd2, %rd38;
	st.global.f32 	[%rd39], %f1;
	add.s64 	%rd40, %rd10, %rd56;
	st.global.u32 	[%rd40], %r58;
	add.s64 	%rd41, %rd1, %rd38;
	st.global.u32 	[%rd41], %r59;
	add.s32 	%r61, %r60, %r3;
	mul.wide.u32 	%rd42, %r66, 4;
	add.s64 	%rd43, %rd2, %rd42;
	st.global.f32 	[%rd43], %f1;
	cvt.u64.u32 	%rd44, %r69;
	add.s64 	%rd45, %rd8, %rd44;
	shl.b64 	%rd46, %rd45, 2;
	add.s64 	%rd47, %rd2, %rd46;
	st.global.u32 	[%rd47+374400], %r58;
	add.s64 	%rd48, %rd1, %rd42;
	st.global.u32 	[%rd48], %r59;
	add.s32 	%r62, %r61, %r3;
	mul.wide.u32 	%rd49, %r65, 4;
	add.s64 	%rd50, %rd2, %rd49;
	st.global.f32 	[%rd50], %f1;
	cvt.u64.u32 	%rd51, %r68;
	add.s64 	%rd52, %rd8, %rd51;
	shl.b64 	%rd53, %rd52, 2;
	add.s64 	%rd54, %rd2, %rd53;
	st.global.u32 	[%rd54+374400], %r58;
	add.s64 	%rd55, %rd1, %rd49;
	st.global.u32 	[%rd55], %r59;
	add.s32 	%r64, %r62, %r3;
	add.s64 	%rd56, %rd56, %rd3;
	add.s32 	%r69, %r69, %r9;
	add.s32 	%r68, %r68, %r9;
	add.s32 	%r67, %r67, %r9;
	add.s32 	%r66, %r66, %r9;
	add.s32 	%r65, %r65, %r9;
	setp.lt.u32 	%p9, %r64, 180;
	@%p9 bra 	$L__BB0_9;
$L__BB0_10:
	add.s32 	%r63, %r63, %r10;
	setp.lt.u32 	%p10, %r63, 520;
	@%p10 bra 	$L__BB0_2;
$L__BB0_11:
	ret;

}
	// .globl	_Z14getEquilibriumPKfS0_S0_Pf
.visible .entry _Z14getEquilibriumPKfS0_S0_Pf(
	.param .u64 .ptr .align 1 _Z14getEquilibriumPKfS0_S0_Pf_param_0,
	.param .u64 .ptr .align 1 _Z14getEquilibriumPKfS0_S0_Pf_param_1,
	.param .u64 .ptr .align 1 _Z14getEquilibriumPKfS0_S0_Pf_param_2,
	.param .u64 .ptr .align 1 _Z14getEquilibriumPKfS0_S0_Pf_param_3
)
{
	.reg .pred 	%p<5>;
	.reg .b32 	%r<20>;
	.reg .b32 	%f<86>;
	.reg .b64 	%rd<20>;
	.reg .b64 	%fd<66>;

	ld.param.u64 	%rd7, [_Z14getEquilibriumPKfS0_S0_Pf_param_0];
	ld.param.u64 	%rd8, [_Z14getEquilibriumPKfS0_S0_Pf_param_1];
	ld.param.u64 	%rd10, [_Z14getEquilibriumPKfS0_S0_Pf_param_3];
	mov.u32 	%r8, %ntid.x;
	mov.u32 	%r9, %ctaid.x;
	mov.u32 	%r10, %tid.x;
	mad.lo.s32 	%r18, %r8, %r9, %r10;
	mov.u32 	%r11, %nctaid.y;
	mov.u32 	%r12, %ntid.y;
	mul.lo.s32 	%r2, %r11, %r12;
	mov.u32 	%r13, %ctaid.y;
	mov.u32 	%r14, %tid.y;
	mad.lo.s32 	%r3, %r12, %r13, %r14;
	setp.gt.u32 	%p1, %r18, 519;
	@%p1 bra 	$L__BB1_6;
	ld.const.f32 	%f1, [C+4];
	ld.const.f32 	%f2, [C+8];
	ld.const.f32 	%f3, [C+12];
	ld.const.f32 	%f4, [C+16];
	ld.const.f32 	%f5, [C+20];
	ld.const.f32 	%f6, [C+24];
	ld.const.f32 	%f7, [C+28];
	ld.const.f32 	%f8, [C+32];
	ld.const.f32 	%f9, [C+36];
	ld.const.f32 	%f10, [C+40];
	ld.const.f32 	%f11, [C+44];
	ld.const.f32 	%f12, [C+48];
	ld.const.f32 	%f13, [C+52];
	ld.const.f32 	%f14, [C+56];
	ld.const.f32 	%f15, [C+60];
	ld.const.f32 	%f16, [C+64];
	ld.const.f32 	%f17, [C+68];
	cvta.to.global.u64 	%rd11, %rd8;
	add.s64 	%rd1, %rd11, 374400;
	cvta.to.global.u64 	%rd12, %rd10;
	add.s64 	%rd2, %rd12, 1497600;
	cvta.to.global.u64 	%rd3, %rd7;
	mul.wide.u32 	%rd17, %r2, 4;
$L__BB1_2:
	setp.gt.u32 	%p2, %r3, 179;
	@%p2 bra 	$L__BB1_5;
	mad.lo.s32 	%r15, %r18, 180, %r3;
	mul.wide.u32 	%rd19, %r15, 4;
	mov.u32 	%r19, %r3;
$L__BB1_4:
	ld.param.u64 	%rd18, [_Z14getEquilibriumPKfS0_S0_Pf_param_2];
	add.s64 	%rd13, %rd1, %rd19;
	ld.global.f32 	%f18, [%rd13+-374400];
	ld.global.f32 	%f19, [%rd13];
	add.s64 	%rd14, %rd3, %rd19;
	mul.f32 	%f20, %f19, %f19;
	fma.rn.f32 	%f21, %f18, %f18, %f20;
	cvt.f64.f32 	%fd1, %f21;
	mul.f64 	%fd2, %fd1, 0d3FF8000000000000;
	ld.const.f32 	%f22, [C];
	mul.f32 	%f23, %f19, %f1;
	fma.rn.f32 	%f24, %f18, %f22, %f23;
	mul.f32 	%f25, %f24, 0f40400000;
	ld.global.f32 	%f26, [%rd14];
	cvta.to.global.u64 	%rd15, %rd18;
	ld.global.f32 	%f27, [%rd15];
	mul.f32 	%f28, %f26, %f27;
	cvt.f64.f32 	%fd3, %f28;
	cvt.f64.f32 	%fd4, %f25;
	add.f64 	%fd5, %fd4, 0d3FF0000000000000;
	mul.f64 	%fd6, %fd4, 0d3FE0000000000000;
	fma.rn.f64 	%fd7, %fd6, %fd4, %fd5;
	sub.f64 	%fd8, %fd7, %fd2;
	mul.f64 	%fd9, %fd8, %fd3;
	cvt.rn.f32.f64 	%f29, %fd9;
	add.s64 	%rd16, %rd2, %rd19;
	st.global.f32 	[%rd16+-1497600], %f29;
	mul.f32 	%f30, %f19, %f3;
	fma.rn.f32 	%f31, %f18, %f2, %f30;
	mul.f32 	%f32, %f31, 0f40400000;
	ld.global.f32 	%f33, [%rd14];
	ld.global.f32 	%f34, [%rd15+4];
	mul.f32 	%f35, %f33, %f34;
	cvt.f64.f32 	%fd10, %f35;
	cvt.f64.f32 	%fd11, %f32;
	add.f64 	%fd12, %fd11, 0d3FF0000000000000;
	mul.f64 	%fd13, %fd11, 0d3FE0000000000000;
	fma.rn.f64 	%fd14, %fd13, %fd11, %fd12;
	sub.f64 	%fd15, %fd14, %fd2;
	mul.f64 	%fd16, %fd15, %fd10;
	cvt.rn.f32.f64 	%f36, %fd16;
	st.global.f32 	[%rd16+-1123200], %f36;
	mul.f32 	%f37, %f19, %f5;
	fma.rn.f32 	%f38, %f18, %f4, %f37;
	mul.f32 	%f39, %f38, 0f40400000;
	ld.global.f32 	%f40, [%rd14];
	ld.global.f32 	%f41, [%rd15+8];
	mul.f32 	%f42, %f40, %f41;
	cvt.f64.f32 	%fd17, %f42;
	cvt.f64.f32 	%fd18, %f39;
	add.f64 	%fd19, %fd18, 0d3FF0000000000000;
	mul.f64 	%fd20, %fd18, 0d3FE0000000000000;
	fma.rn.f64 	%fd21, %fd20, %fd18, %fd19;
	sub.f64 	%fd22, %fd21, %fd2;
	mul.f64 	%fd23, %fd22, %fd17;
	cvt.rn.f32.f64 	%f43, %fd23;
	st.global.f32 	[%rd16+-748800], %f43;
	mul.f32 	%f44, %f19, %f7;
	fma.rn.f32 	%f45, %f18, %f6, %f44;
	mul.f32 	%f46, %f45, 0f40400000;
	ld.global.f32 	%f47, [%rd14];
	ld.global.f32 	%f48, [%rd15+12];
	mul.f32 	%f49, %f47, %f48;
	cvt.f64.f32 	%fd24, %f49;
	cvt.f64.f32 	%fd25, %f46;
	add.f64 	%fd26, %fd25, 0d3FF0000000000000;
	mul.f64 	%fd27, %fd25, 0d3FE0000000000000;
	fma.rn.f64 	%fd28, %fd27, %fd25, %fd26;
	sub.f64 	%fd29, %fd28, %fd2;
	mul.f64 	%fd30, %fd29, %fd24;
	cvt.rn.f32.f64 	%f50, %fd30;
	st.global.f32 	[%rd16+-374400], %f50;
	mul.f32 	%f51, %f19, %f9;
	fma.rn.f32 	%f52, %f18, %f8, %f51;
	mul.f32 	%f53, %f52, 0f40400000;
	ld.global.f32 	%f54, [%rd14];
	ld.global.f32 	%f55, [%rd15+16];
	mul.f32 	%f56, %f54, %f55;
	cvt.f64.f32 	%fd31, %f56;
	cvt.f64.f32 	%fd32, %f53;
	add.f64 	%fd33, %fd32, 0d3FF0000000000000;
	mul.f64 	%fd34, %fd32, 0d3FE0000000000000;
	fma.rn.f64 	%fd35, %fd34, %fd32, %fd33;
	sub.f64 	%fd36, %fd35, %fd2;
	mul.f64 	%fd37, %fd36, %fd31;
	cvt.rn.f32.f64 	%f57, %fd37;
	st.global.f32 	[%rd16], %f57;
	mul.f32 	%f58, %f19, %f11;
	fma.rn.f32 	%f59, %f18, %f10, %f58;
	mul.f32 	%f60, %f59, 0f40400000;
	ld.global.f32 	%f61, [%rd14];
	ld.global.f32 	%f62, [%rd15+20];
	mul.f32 	%f63, %f61, %f62;
	cvt.f64.f32 	%fd38, %f63;
	cvt.f64.f32 	%fd39, %f60;
	add.f64 	%fd40, %fd39, 0d3FF0000000000000;
	mul.f64 	%fd41, %fd39, 0d3FE0000000000000;
	fma.rn.f64 	%fd42, %fd41, %fd39, %fd40;
	sub.f64 	%fd43, %fd42, %fd2;
	mul.f64 	%fd44, %fd43, %fd38;
	cvt.rn.f32.f64 	%f64, %fd44;
	st.global.f32 	[%rd16+374400], %f64;
	mul.f32 	%f65, %f19, %f13;
	fma.rn.f32 	%f66, %f18, %f12, %f65;
	mul.f32 	%f67, %f66, 0f40400000;
	ld.global.f32 	%f68, [%rd14];
	ld.global.f32 	%f69, [%rd15+24];
	mul.f32 	%f70, %f68, %f69;
	cvt.f64.f32 	%fd45, %f70;
	cvt.f64.f32 	%fd46, %f67;
	add.f64 	%fd47, %fd46, 0d3FF0000000000000;
	mul.f64 	%fd48, %fd46, 0d3FE0000000000000;
	fma.rn.f64 	%fd49, %fd48, %fd46, %fd47;
	sub.f64 	%fd50, %fd49, %fd2;
	mul.f64 	%fd51, %fd50, %fd45;
	cvt.rn.f32.f64 	%f71, %fd51;
	st.global.f32 	[%rd16+748800], %f71;
	mul.f32 	%f72, %f19, %f15;
	fma.rn.f32 	%f73, %f18, %f14, %f72;
	mul.f32 	%f74, %f73, 0f40400000;
	ld.global.f32 	%f75, [%rd14];
	ld.global.f32 	%f76, [%rd15+28];
	mul.f32 	%f77, %f75, %f76;
	cvt.f64.f32 	%fd52, %f77;
	cvt.f64.f32 	%fd53, %f74;
	add.f64 	%fd54, %fd53, 0d3FF0000000000000;
	mul.f64 	%fd55, %fd53, 0d3FE0000000000000;
	fma.rn.f64 	%fd56, %fd55, %fd53, %fd54;
	sub.f64 	%fd57, %fd56, %fd2;
	mul.f64 	%fd58, %fd57, %fd52;
	cvt.rn.f32.f64 	%f78, %fd58;
	st.global.f32 	[%rd16+1123200], %f78;
	mul.f32 	%f79, %f19, %f17;
	fma.rn.f32 	%f80, %f18, %f16, %f79;
	mul.f32 	%f81, %f80, 0f40400000;
	ld.global.f32 	%f82, [%rd14];
	ld.global.f32 	%f83, [%rd15+32];
	mul.f32 	%f84, %f82, %f83;
	cvt.f64.f32 	%fd59, %f84;
	cvt.f64.f32 	%fd60, %f81;
	add.f64 	%fd61, %fd60, 0d3FF0000000000000;
	mul.f64 	%fd62, %fd60, 0d3FE0000000000000;
	fma.rn.f64 	%fd63, %fd62, %fd60, %fd61;
	sub.f64 	%fd64, %fd63, %fd2;
	mul.f64 	%fd65, %fd64, %fd59;
	cvt.rn.f32.f64 	%f85, %fd65;
	st.global.f32 	[%rd16+1497600], %f85;
	add.s32 	%r19, %r19, %r2;
	add.s64 	%rd19, %rd19, %rd17;
	setp.lt.u32 	%p3, %r19, 180;
	@%p3 bra 	$L__BB1_4;
$L__BB1_5:
	mov.u32 	%r16, %nctaid.x;
	mov.u32 	%r17, %ntid.x;
	mad.lo.s32 	%r18, %r16, %r17, %r18;
	setp.lt.u32 	%p4, %r18, 520;
	@%p4 bra 	$L__BB1_2;
$L__BB1_6:
	ret;

}
	// .globl	_Z8getHvarsPfS_PKf
.visible .entry _Z8getHvarsPfS_PKf(
	.param .u64 .ptr .align 1 _Z8getHvarsPfS_PKf_param_0,
	.param .u64 .ptr .align 1 _Z8getHvarsPfS_PKf_param_1,
	.param .u64 .ptr .align 1 _Z8getHvarsPfS_PKf_param_2
)
{
	.reg .pred 	%p<5>;
	.reg .b32 	%r<21>;
	.reg .b32 	%f<86>;
	.reg .b64 	%rd<18>;

	ld.param.u64 	%rd7, [_Z8getHvarsPfS_PKf_param_1];
	ld.param.u64 	%rd8, [_Z8getHvarsPfS_PKf_param_2];
	mov.u32 	%r8, %ntid.x;
	mov.u32 	%r9, %ctaid.x;
	mov.u32 	%r10, %tid.x;
	mad.lo.s32 	%r19, %r8, %r9, %r10;
	mov.u32 	%r11, %nctaid.y;
	mov.u32 	%r12, %ntid.y;
	mul.lo.s32 	%r2, %r11, %r12;
	mov.u32 	%r13, %ctaid.y;
	mov.u32 	%r14, %tid.y;
	mad.lo.s32 	%r3, %r12, %r13, %r14;
	setp.gt.u32 	%p1, %r19, 519;
	@%p1 bra 	$L__BB2_6;
	ld.const.f32 	%f1, [C+4];
	ld.const.f32 	%f2, [C+8];
	ld.const.f32 	%f3, [C+12];
	ld.const.f32 	%f4, [C+16];
	ld.const.f32 	%f5, [C+20];
	ld.const.f32 	%f6, [C+24];
	ld.const.f32 	%f7, [C+28];
	ld.const.f32 	%f8, [C+32];
	ld.const.f32 	%f9, [C+36];
	ld.const.f32 	%f10, [C+40];
	ld.const.f32 	%f11, [C+44];
	ld.const.f32 	%f12, [C+48];
	ld.const.f32 	%f13, [C+52];
	ld.const.f32 	%f14, [C+56];
	ld.const.f32 	%f15, [C+60];
	ld.const.f32 	%f16, [C+64];
	ld.const.f32 	%f17, [C+68];
	cvta.to.global.u64 	%rd9, %rd7;
	add.s64 	%rd1, %rd9, 374400;
	cvta.to.global.u64 	%rd10, %rd8;
	add.s64 	%rd2, %rd10, 1497600;
	mul.wide.u32 	%rd15, %r2, 4;
$L__BB2_2:
	setp.gt.u32 	%p2, %r3, 179;
	@%p2 bra 	$L__BB2_5;
	mad.lo.s32 	%r15, %r19, 180, %r3;
	mul.wide.u32 	%rd17, %r15, 4;
	mov.u32 	%r20, %r3;
$L__BB2_4:
	ld.param.u64 	%rd16, [_Z8getHvarsPfS_PKf_param_0];
	cvta.to.global.u64 	%rd11, %rd16;
	add.s64 	%rd12, %rd11, %rd17;
	mov.b32 	%r16, 0;
	st.global.u32 	[%rd12], %r16;
	add.s64 	%rd13, %rd1, %rd17;
	st.global.u32 	[%rd13], %r16;
	st.global.u32 	[%rd13+-374400], %r16;
	add.s64 	%rd14, %rd2, %rd17;
	ld.global.f32 	%f18, [%rd14+-1497600];
	ld.global.f32 	%f19, [%rd12];
	add.f32 	%f20, %f18, %f19;
	st.global.f32 	[%rd12], %f20;
	ld.const.f32 	%f21, [C];
	ld.global.f32 	%f22, [%rd13+-374400];
	fma.rn.f32 	%f23, %f18, %f21, %f22;
	st.global.f32 	[%rd13+-374400], %f23;
	ld.global.f32 	%f24, [%rd13];
	fma.rn.f32 	%f25, %f18, %f1, %f24;
	st.global.f32 	[%rd13], %f25;
	ld.global.f32 	%f26, [%rd14+-1123200];
	ld.global.f32 	%f27, [%rd12];
	add.f32 	%f28, %f26, %f27;
	st.global.f32 	[%rd12], %f28;
	ld.global.f32 	%f29, [%rd13+-374400];
	fma.rn.f32 	%f30, %f26, %f2, %f29;
	st.global.f32 	[%rd13+-374400], %f30;
	ld.global.f32 	%f31, [%rd13];
	fma.rn.f32 	%f32, %f26, %f3, %f31;
	st.global.f32 	[%rd13], %f32;
	ld.global.f32 	%f33, [%rd14+-748800];
	ld.global.f32 	%f34, [%rd12];
	add.f32 	%f35, %f33, %f34;
	st.global.f32 	[%rd12], %f35;
	ld.global.f32 	%f36, [%rd13+-374400];
	fma.rn.f32 	%f37, %f33, %f4, %f36;
	st.global.f32 	[%rd13+-374400], %f37;
	ld.global.f32 	%f38, [%rd13];
	fma.rn.f32 	%f39, %f33, %f5, %f38;
	st.global.f32 	[%rd13], %f39;
	ld.global.f32 	%f40, [%rd14+-374400];
	ld.global.f32 	%f41, [%rd12];
	add.f32 	%f42, %f40, %f41;
	st.global.f32 	[%rd12], %f42;
	ld.global.f32 	%f43, [%rd13+-374400];
	fma.rn.f32 	%f44, %f40, %f6, %f43;
	st.global.f32 	[%rd13+-374400], %f44;
	ld.global.f32 	%f45, [%rd13];
	fma.rn.f32 	%f46, %f40, %f7, %f45;
	st.global.f32 	[%rd13], %f46;
	ld.global.f32 	%f47, [%rd14];
	ld.global.f32 	%f48, [%rd12];
	add.f32 	%f49, %f47, %f48;
	st.global.f32 	[%rd12], %f49;
	ld.global.f32 	%f50, [%rd13+-374400];
	fma.rn.f32 	%f51, %f47, %f8, %f50;
	st.global.f32 	[%rd13+-374400], %f51;
	ld.global.f32 	%f52, [%rd13];
	fma.rn.f32 	%f53, %f47, %f9, %f52;
	st.global.f32 	[%rd13], %f53;
	ld.global.f32 	%f54, [%rd14+374400];
	ld.global.f32 	%f55, [%rd12];
	add.f32 	%f56, %f54, %f55;
	st.global.f32 	[%rd12], %f56;
	ld.global.f32 	%f57, [%rd13+-374400];
	fma.rn.f32 	%f58, %f54, %f10, %f57;
	st.global.f32 	[%rd13+-374400], %f58;
	ld.global.f32 	%f59, [%rd13];
	fma.rn.f32 	%f60, %f54, %f11, %f59;
	st.global.f32 	[%rd13], %f60;
	ld.global.f32 	%f61, [%rd14+748800];
	ld.global.f32 	%f62, [%rd12];
	add.f32 	%f63, %f61, %f62;
	st.global.f32 	[%rd12], %f63;
	ld.global.f32 	%f64, [%rd13+-374400];
	fma.rn.f32 	%f65, %f61, %f12, %f64;
	st.global.f32 	[%rd13+-374400], %f65;
	ld.global.f32 	%f66, [%rd13];
	fma.rn.f32 	%f67, %f61, %f13, %f66;
	st.global.f32 	[%rd13], %f67;
	ld.global.f32 	%f68, [%rd14+1123200];
	ld.global.f32 	%f69, [%rd12];
	add.f32 	%f70, %f68, %f69;
	st.global.f32 	[%rd12], %f70;
	ld.global.f32 	%f71, [%rd13+-374400];
	fma.rn.f32 	%f72, %f68, %f14, %f71;
	st.global.f32 	[%rd13+-374400], %f72;
	ld.global.f32 	%f73, [%rd13];
	fma.rn.f32 	%f74, %f68, %f15, %f73;
	st.global.f32 	[%rd13], %f74;
	ld.global.f32 	%f75, [%rd14+1497600];
	ld.global.f32 	%f76, [%rd12];
	add.f32 	%f77, %f75, %f76;
	st.global.f32 	[%rd12], %f77;
	ld.global.f32 	%f78, [%rd13+-374400];
	fma.rn.f32 	%f79, %f75, %f16, %f78;
	st.global.f32 	[%rd13+-374400], %f79;
	ld.global.f32 	%f80, [%rd13];
	fma.rn.f32 	%f81, %f75, %f17, %f80;
	st.global.f32 	[%rd13], %f81;
	ld.global.f32 	%f82, [%rd12];
	div.rn.f32 	%f83, %f79, %f82;
	st.global.f32 	[%rd13+-374400], %f83;
	ld.global.f32 	%f84, [%rd12];
	div.rn.f32 	%f85, %f81, %f84;
	st.global.f32 	[%rd13], %f85;
	add.s32 	%r20, %r20, %r2;
	add.s64 	%rd17, %rd17, %rd15;
	setp.lt.u32 	%p3, %r20, 180;
	@%p3 bra 	$L__BB2_4;
$L__BB2_5:
	mov.u32 	%r17, %nctaid.x;
	mov.u32 	%r18, %ntid.x;
	mad.lo.s32 	%r19, %r17, %r18, %r19;
	setp.lt.u32 	%p4, %r19, 520;
	@%p4 bra 	$L__BB2_2;
$L__BB2_6:
	ret;

}
	// .globl	_Z7outflowPf
.visible .entry _Z7outflowPf(
	.param .u64 .ptr .align 1 _Z7outflowPf_param_0
)
{
	.reg .pred 	%p<7>;
	.reg .b32 	%r<134>;
	.reg .b32 	%f<16>;
	.reg .b64 	%rd<63>;

	ld.param.u64 	%rd2, [_Z7outflowPf_param_0];
	cvta.to.global.u64 	%rd1, %rd2;
	mov.u32 	%r61, %nctaid.y;
	mov.u32 	%r62, %ntid.y;
	mul.lo.s32 	%r1, %r61, %r62;
	mov.u32 	%r63, %ctaid.y;
	mov.u32 	%r64, %tid.y;
	mad.lo.s32 	%r120, %r62, %r63, %r64;
	setp.gt.u32 	%p1, %r120, 179;
	@%p1 bra 	$L__BB3_8;
	add.s32 	%r65, %r120, %r1;
	max.u32 	%r66, %r65, 180;
	setp.lt.u32 	%p2, %r65, 180;
	selp.u32 	%r67, 1, 0, %p2;
	add.s32 	%r68, %r65, %r67;
	sub.s32 	%r69, %r66, %r68;
	div.u32 	%r70, %r69, %r1;
	add.s32 	%r3, %r70, %r67;
	and.b32  	%r71, %r3, 3;
	setp.eq.s32 	%p3, %r71, 3;
	@%p3 bra 	$L__BB3_5;
	ld.const.u32 	%r72, [I1];
	ld.const.u32 	%r73, [I1+4];
	ld.const.u32 	%r74, [I1+8];
	add.s32 	%r116, %r120, 93240;
	mad.lo.s32 	%r119, %r72, 93600, %r116;
	mad.lo.s32 	%r118, %r73, 93600, %r116;
	mad.lo.s32 	%r117, %r74, 93600, %r116;
	add.s32 	%r75, %r3, 1;
	and.b32  	%r76, %r75, 3;
	neg.s32 	%r115, %r76;
$L__BB3_3:
	.pragma "nounroll";
	add.s32 	%r77, %r119, 180;
	mul.wide.u32 	%rd3, %r119, 4;
	add.s64 	%rd4, %rd1, %rd3;
	ld.global.f32 	%f1, [%rd4];
	mul.wide.u32 	%rd5, %r77, 4;
	add.s64 	%rd6, %rd1, %rd5;
	st.global.f32 	[%rd6], %f1;
	add.s32 	%r78, %r118, 180;
	mul.wide.u32 	%rd7, %r118, 4;
	add.s64 	%rd8, %rd1, %rd7;
	ld.global.f32 	%f2, [%rd8];
	mul.wide.u32 	%rd9, %r78, 4;
	add.s64 	%rd10, %rd1, %rd9;
	st.global.f32 	[%rd10], %f2;
	add.s32 	%r79, %r117, 180;
	mul.wide.u32 	%rd11, %r117, 4;
	add.s64 	%rd12, %rd1, %rd11;
	ld.global.f32 	%f3, [%rd12];
	mul.wide.u32 	%rd13, %r79, 4;
	add.s64 	%rd14, %rd1, %rd13;
	st.global.f32 	[%rd14], %f3;
	add.s32 	%r119, %r119, %r1;
	add.s32 	%r118, %r118, %r1;
	add.s32 	%r117, %r117, %r1;
	add.s32 	%r116, %r116, %r1;
	add.s32 	%r115, %r115, 1;
	setp.ne.s32 	%p4, %r115, 0;
	@%p4 bra 	$L__BB3_3;
	add.s32 	%r120, %r116, -93240;
$L__BB3_5:
	setp.lt.u32 	%p5, %r3, 3;
	@%p5 bra 	$L__BB3_8;
	ld.const.u32 	%r80, [I1];
	ld.const.u32 	%r81, [I1+4];
	ld.const.u32 	%r82, [I1+8];
	mul.lo.s32 	%r83, %r80, 93600;
	mul.lo.s32 	%r84, %r81, 93600;
	mul.lo.s32 	%r85, %r82, 93600;
	add.s32 	%r133, %r120, 93240;
	shl.b32 	%r22, %r1, 2;
	add.s32 	%r132, %r120, %r83;
	add.s32 	%r86, %r120, %r1;
	add.s32 	%r131, %r86, %r83;
	shl.b32 	%r87, %r1, 1;
	add.s32 	%r88, %r120, %r87;
	add.s32 	%r130, %r88, %r83;
	mad.lo.s32 	%r89, %r1, 3, %r120;
	add.s32 	%r129, %r89, %r83;
	add.s32 	%r128, %r120, %r84;
	add.s32 	%r127, %r86, %r84;
	add.s32 	%r126, %r88, %r84;
	add.s32 	%r125, %r89, %r84;
	add.s32 	%r124, %r120, %r85;
	add.s32 	%r123, %r86, %r85;
	add.s32 	%r122, %r88, %r85;
	add.s32 	%r121, %r89, %r85;
$L__BB3_7:
	add.s32 	%r90, %r132, 93240;
	mul.wide.u32 	%rd15, %r90, 4;
	add.s64 	%rd16, %rd1, %rd15;
	ld.global.f32 	%f4, [%rd16];
	add.s32 	%r91, %r132, 93420;
	mul.wide.u32 	%rd17, %r91, 4;
	add.s64 	%rd18, %rd1, %rd17;
	st.global.f32 	[%rd18], %f4;
	add.s32 	%r92, %r128, 93240;
	mul.wide.u32 	%rd19, %r92, 4;
	add.s64 	%rd20, %rd1, %rd19;
	ld.global.f32 	%f5, [%rd20];
	add.s32 	%r93, %r128, 93420;
	mul.wide.u32 	%rd21, %r93, 4;
	add.s64 	%rd22, %rd1, %rd21;
	st.global.f32 	[%rd22], %f5;
	add.s32 	%r94, %r124, 93240;
	mul.wide.u32 	%rd23, %r94, 4;
	add.s64 	%rd24, %rd1, %rd23;
	ld.global.f32 	%f6, [%rd24];
	add.s32 	%r95, %r124, 93420;
	mul.wide.u32 	%rd25, %r95, 4;
	add.s64 	%rd26, %rd1, %rd25;
	st.global.f32 	[%rd26], %f6;
	add.s32 	%r96, %r131, 93240;
	mul.wide.u32 	%rd27, %r96, 4;
	add.s64 	%rd28, %rd1, %rd27;
	ld.global.f32 	%f7, [%rd28];
	add.s32 	%r97, %r131, 93420;
	mul.wide.u32 	%rd29, %r97, 4;
	add.s64 	%rd30, %rd1, %rd29;
	st.global.f32 	[%rd30], %f7;
	add.s32 	%r98, %r127, 93240;
	mul.wide.u32 	%rd31, %r98, 4;
	add.s64 	%rd32, %rd1, %rd31;
	ld.global.f32 	%f8, [%rd32];
	add.s32 	%r99, %r127, 93420;
	mul.wide.u32 	%rd33, %r99, 4;
	add.s64 	%rd34, %rd1, %rd33;
	st.global.f32 	[%rd34], %f8;
	add.s32 	%r100, %r123, 93240;
	mul.wide.u32 	%rd35, %r100, 4;
	add.s64 	%rd36, %rd1, %rd35;
	ld.global.f32 	%f9, [%rd36];
	add.s32 	%r101, %r123, 93420;
	mul.wide.u32 	%rd37, %r101, 4;
	add.s64 	%rd38, %rd1, %rd37;
	st.global.f32 	[%rd38], %f9;
	add.s32 	%r102, %r130, 93240;
	mul.wide.u32 	%rd39, %r102, 4;
	add.s64 	%rd40, %rd1, %rd39;
	ld.global.f32 	%f10, [%rd40];
	add.s32 	%r103, %r130, 93420;
	mul.wide.u32 	%rd41, %r103, 4;
	add.s64 	%rd42, %rd1, %rd41;
	st.global.f32 	[%rd42], %f10;
	add.s32 	%r104, %r126, 93240;
	mul.wide.u32 	%rd43, %r104, 4;
	add.s64 	%rd44, %rd1, %rd43;
	ld.global.f32 	%f11, [%rd44];
	add.s32 	%r105, %r126, 93420;
	mul.wide.u32 	%rd45, %r105, 4;
	add.s64 	%rd46, %rd1, %rd45;
	st.global.f32 	[%rd46], %f11;
	add.s32 	%r106, %r122, 93240;
	mul.wide.u32 	%rd47, %r106, 4;
	add.s64 	%rd48, %rd1, %rd47;
	ld.global.f32 	%f12, [%rd48];
	add.s32 	%r107, %r122, 93420;
	mul.wide.u32 	%rd49, %r107, 4;
	add.s64 	%rd50, %rd1, %rd49;
	st.global.f32 	[%rd50], %f12;
	add.s32 	%r108, %r129, 93240;
	mul.wide.u32 	%rd51, %r108, 4;
	add.s64 	%rd52, %rd1, %rd51;
	ld.global.f32 	%f13, [%rd52];
	add.s32 	%r109, %r129, 93420;
	mul.wide.u32 	%rd53, %r109, 4;
	add.s64 	%rd54, %rd1, %rd53;
	st.global.f32 	[%rd54], %f13;
	add.s32 	%r110, %r125, 93240;
	mul.wide.u32 	%rd55, %r110, 4;
	add.s64 	%rd56, %rd1, %rd55;
	ld.global.f32 	%f14, [%rd56];
	add.s32 	%r111, %r125, 93420;
	mul.wide.u32 	%rd57, %r111, 4;
	add.s64 	%rd58, %rd1, %rd57;
	st.global.f32 	[%rd58], %f14;
	add.s32 	%r112, %r121, 93240;
	mul.wide.u32 	%rd59, %r112, 4;
	add.s64 	%rd60, %rd1, %rd59;
	ld.global.f32 	%f15, [%rd60];
	add.s32 	%r113, %r121, 93420;
	mul.wide.u32 	%rd61, %r113, 4;
	add.s64 	%rd62, %rd1, %rd61;
	st.global.f32 	[%rd62], %f15;
	add.s32 	%r133, %r133, %r22;
	add.s32 	%r114, %r133, -93240;
	add.s32 	%r132, %r132, %r22;
	add.s32 	%r131, %r131, %r22;
	add.s32 	%r130, %r130, %r22;
	add.s32 	%r129, %r129, %r22;
	add.s32 	%r128, %r128, %r22;
	add.s32 	%r127, %r127, %r22;
	add.s32 	%r126, %r126, %r22;
	add.s32 	%r125, %r125, %r22;
	add.s32 	%r124, %r124, %r22;
	add.s32 	%r123, %r123, %r22;
	add.s32 	%r122, %r122, %r22;
	add.s32 	%r121, %r121, %r22;
	setp.lt.u32 	%p6, %r114, 180;
	@%p6 bra 	$L__BB3_7;
$L__BB3_8:
	ret;

}
	// .globl	_Z8leftwallPfS_PKfS1_
.visible .entry _Z8leftwallPfS_PKfS1_(
	.param .u64 .ptr .align 1 _Z8leftwallPfS_PKfS1__param_0,
	.param .u64 .ptr .align 1 _Z8leftwallPfS_PKfS1__param_1,
	.param .u64 .ptr .align 1 _Z8leftwallPfS_PKfS1__param_2,
	.param .u64 .ptr .align 1 _Z8leftwallPfS_PKfS1__param_3
)
{
	.reg .pred 	%p<6>;
	.reg .b32 	%r<100>;
	.reg .b32 	%f<40>;
	.reg .b64 	%rd<67>;
	.reg .b64 	%fd<57>;

	ld.param.u64 	%rd8, [_Z8leftwallPfS_PKfS1__param_0];
	ld.param.u64 	%rd9, [_Z8leftwallPfS_PKfS1__param_1];
	ld.param.u64 	%rd10, [_Z8leftwallPfS_PKfS1__param_2];
	ld.param.u64 	%rd11, [_Z8leftwallPfS_PKfS1__param_3];
	cvta.to.global.u64 	%rd1, %rd11;
	cvta.to.global.u64 	%rd2, %rd8;
	cvta.to.global.u64 	%rd3, %rd9;
	cvta.to.global.u64 	%rd4, %rd10;
	mov.u32 	%r48, %nctaid.y;
	mov.u32 	%r49, %ntid.y;
	mul.lo.s32 	%r1, %r48, %r49;
	mov.u32 	%r50, %ctaid.y;
	mov.u32 	%r51, %tid.y;
	mad.lo.s32 	%r99, %r49, %r50, %r51;
	setp.gt.u32 	%p1, %r99, 179;
	@%p1 bra 	$L__BB4_6;
	add.s32 	%r3, %r99, %r1;
	max.u32 	%r52, %r3, 180;
	setp.lt.u32 	%p2, %r3, 180;
	selp.u32 	%r53, 1, 0, %p2;
	add.s32 	%r54, %r3, %r53;
	sub.s32 	%r55, %r52, %r54;
	div.u32 	%r56, %r55, %r1;
	add.s32 	%r4, %r56, %r53;
	and.b32  	%r57, %r4, 1;
	setp.eq.b32 	%p3, %r57, 1;
	@%p3 bra 	$L__BB4_3;
	mul.wide.u32 	%rd12, %r99, 4;
	add.s64 	%rd13, %rd4, %rd12;
	ld.global.f32 	%f1, [%rd13];
	add.s64 	%rd14, %rd3, %rd12;
	st.global.f32 	[%rd14], %f1;
	ld.global.f32 	%f2, [%rd13+374400];
	st.global.f32 	[%rd14+374400], %f2;
	add.s64 	%rd15, %rd2, %rd12;
	mov.b32 	%r58, 0;
	st.global.u32 	[%rd15], %r58;
	ld.const.u32 	%r59, [I2];
	mad.lo.s32 	%r60, %r59, 93600, %r99;
	mul.wide.u32 	%rd16, %r60, 4;
	add.s64 	%rd17, %rd1, %rd16;
	ld.global.f32 	%f3, [%rd17];
	cvt.f64.f32 	%fd1, %f3;
	ld.const.u32 	%r61, [I1];
	mad.lo.s32 	%r62, %r61, 93600, %r99;
	mul.wide.u32 	%rd18, %r62, 4;
	add.s64 	%rd19, %rd1, %rd18;
	ld.global.f32 	%f4, [%rd19];
	cvt.f64.f32 	%fd2, %f4;
	fma.rn.f64 	%fd3, %fd2, 0d4000000000000000, %fd1;
	add.f64 	%fd4, %fd3, 0d0000000000000000;
	cvt.rn.f32.f64 	%f5, %fd4;
	st.global.f32 	[%rd15], %f5;
	ld.const.u32 	%r63, [I2+4];
	mad.lo.s32 	%r64, %r63, 93600, %r99;
	mul.wide.u32 	%rd20, %r64, 4;
	add.s64 	%rd21, %rd1, %rd20;
	ld.global.f32 	%f6, [%rd21];
	cvt.f64.f32 	%fd5, %f6;
	ld.const.u32 	%r65, [I1+4];
	mad.lo.s32 	%r66, %r65, 93600, %r99;
	mul.wide.u32 	%rd22, %r66, 4;
	add.s64 	%rd23, %rd1, %rd22;
	ld.global.f32 	%f7, [%rd23];
	cvt.f64.f32 	%fd6, %f7;
	fma.rn.f64 	%fd7, %fd6, 0d4000000000000000, %fd5;
	cvt.f64.f32 	%fd8, %f5;
	add.f64 	%fd9, %fd7, %fd8;
	cvt.rn.f32.f64 	%f8, %fd9;
	st.global.f32 	[%rd15], %f8;
	ld.const.u32 	%r67, [I2+8];
	mad.lo.s32 	%r68, %r67, 93600, %r99;
	mul.wide.u32 	%rd24, %r68, 4;
	add.s64 	%rd25, %rd1, %rd24;
	ld.global.f32 	%f9, [%rd25];
	cvt.f64.f32 	%fd10, %f9;
	ld.const.u32 	%r69, [I1+8];
	mad.lo.s32 	%r70, %r69, 93600, %r99;
	mul.wide.u32 	%rd26, %r70, 4;
	add.s64 	%rd27, %rd1, %rd26;
	ld.global.f32 	%f10, [%rd27];
	cvt.f64.f32 	%fd11, %f10;
	fma.rn.f64 	%fd12, %fd11, 0d4000000000000000, %fd10;
	cvt.f64.f32 	%fd13, %f8;
	add.f64 	%fd14, %fd12, %fd13;
	cvt.rn.f32.f64 	%f11, %fd14;
	st.global.f32 	[%rd15], %f11;
	ld.global.f32 	%f12, [%rd14];
	cvt.f64.f32 	%fd15, %f12;
	mov.f64 	%fd16, 0d3FF0000000000000;
	sub.f64 	%fd17, %fd16, %fd15;
	cvt.f64.f32 	%fd18, %f11;
	div.rn.f64 	%fd19, %fd18, %fd17;
	cvt.rn.f32.f64 	%f13, %fd19;
	st.global.f32 	[%rd15], %f13;
	mov.u32 	%r99, %r3;
$L__BB4_3:
	setp.eq.s32 	%p4, %r4, 0;
	@%p4 bra 	$L__BB4_6;
	ld.const.u32 	%r71, [I2];
	ld.const.u32 	%r72, [I1];
	ld.const.u32 	%r73, [I2+4];
	ld.const.u32 	%r74, [I1+4];
	ld.const.u32 	%r75, [I2+8];
	ld.const.u32 	%r76, [I1+8];
	mul.lo.s32 	%r77, %r71, 93600;
	mul.lo.s32 	%r78, %r72, 93600;
	mul.lo.s32 	%r79, %r73, 93600;
	mul.lo.s32 	%r80, %r74, 93600;
	mul.lo.s32 	%r81, %r75, 93600;
	mul.lo.s32 	%r82, %r76, 93600;
	add.s32 	%r90, %r99, %r1;
	add.s32 	%r98, %r90, %r82;
	shl.b32 	%r8, %r1, 1;
	add.s32 	%r97, %r99, %r82;
	add.s32 	%r96, %r90, %r81;
	add.s32 	%r95, %r99, %r81;
	add.s32 	%r94, %r90, %r80;
	add.s32 	%r93, %r99, %r80;
	add.s32 	%r92, %r90, %r79;
	add.s32 	%r91, %r99, %r79;
	add.s32 	%r89, %r90, %r78;
	add.s32 	%r88, %r99, %r78;
	add.s32 	%r87, %r90, %r77;
	add.s32 	%r86, %r99, %r77;
	mul.wide.u32 	%rd66, %r99, 4;
	mul.wide.u32 	%rd62, %r8, 4;
$L__BB4_5:
	ld.param.u64 	%rd65, [_Z8leftwallPfS_PKfS1__param_2];
	ld.param.u64 	%rd64, [_Z8leftwallPfS_PKfS1__param_1];
	ld.param.u64 	%rd63, [_Z8leftwallPfS_PKfS1__param_0];
	cvta.to.global.u64 	%rd28, %rd65;
	add.s64 	%rd29, %rd28, %rd66;
	ld.global.f32 	%f14, [%rd29];
	cvta.to.global.u64 	%rd30, %rd64;
	add.s64 	%rd31, %rd30, %rd66;
	st.global.f32 	[%rd31], %f14;
	ld.global.f32 	%f15, [%rd29+374400];
	st.global.f32 	[%rd31+374400], %f15;
	cvta.to.global.u64 	%rd32, %rd63;
	add.s64 	%rd33, %rd32, %rd66;
	mov.b32 	%r83, 0;
	st.global.u32 	[%rd33], %r83;
	mul.wide.u32 	%rd34, %r86, 4;
	add.s64 	%rd35, %rd1, %rd34;
	ld.global.f32 	%f16, [%rd35];
	cvt.f64.f32 	%fd20, %f16;
	mul.wide.u32 	%rd36, %r88, 4;
	add.s64 	%rd37, %rd1, %rd36;
	ld.global.f32 	%f17, [%rd37];
	cvt.f64.f32 	%fd21, %f17;
	fma.rn.f64 	%fd22, %fd21, 0d4000000000000000, %fd20;
	add.f64 	%fd23, %fd22, 0d0000000000000000;
	cvt.rn.f32.f64 	%f18, %fd23;
	st.global.f32 	[%rd33], %f18;
	mul.wide.u32 	%rd38, %r91, 4;
	add.s64 	%rd39, %rd1, %rd38;
	ld.global.f32 	%f19, [%rd39];
	cvt.f64.f32 	%fd24, %f19;
	mul.wide.u32 	%rd40, %r93, 4;
	add.s64 	%rd41, %rd1, %rd40;
	ld.global.f32 	%f20, [%rd41];
	cvt.f64.f32 	%fd25, %f20;
	fma.rn.f64 	%fd26, %fd25, 0d4000000000000000, %fd24;
	cvt.f64.f32 	%fd27, %f18;
	add.f64 	%fd28, %fd26, %fd27;
	cvt.rn.f32.f64 	%f21, %fd28;
	st.global.f32 	[%rd33], %f21;
	mul.wide.u32 	%rd42, %r95, 4;
	add.s64 	%rd43, %rd1, %rd42;
	ld.global.f32 	%f22, [%rd43];
	cvt.f64.f32 	%fd29, %f22;
	mul.wide.u32 	%rd44, %r97, 4;
	add.s64 	%rd45, %rd1, %rd44;
	ld.global.f32 	%f23, [%rd45];
	cvt.f64.f32 	%fd30, %f23;
	fma.rn.f64 	%fd31, %fd30, 0d4000000000000000, %fd29;
	cvt.f64.f32 	%fd32, %f21;
	add.f64 	%fd33, %fd31, %fd32;
	cvt.rn.f32.f64 	%f24, %fd33;
	st.global.f32 	[%rd33], %f24;
	ld.global.f32 	%f25, [%rd31];
	cvt.f64.f32 	%fd34, %f25;
	mov.f64 	%fd35, 0d3FF0000000000000;
	sub.f64 	%fd36, %fd35, %fd34;
	cvt.f64.f32 	%fd37, %f24;
	div.rn.f64 	%fd38, %fd37, %fd36;
	cvt.rn.f32.f64 	%f26, %fd38;
	st.global.f32 	[%rd33], %f26;
	add.s32 	%r84, %r99, %r1;
	mul.wide.u32 	%rd46, %r90, 4;
	add.s64 	%rd47, %rd28, %rd46;
	ld.global.f32 	%f27, [%rd47];
	add.s64 	%rd48, %rd30, %rd46;
	st.global.f32 	[%rd48], %f27;
	ld.global.f32 	%f28, [%rd47+374400];
	st.global.f32 	[%rd48+374400], %f28;
	add.s64 	%rd49, %rd32, %rd46;
	st.global.u32 	[%rd49], %r83;
	mul.wide.u32 	%rd50, %r87, 4;
	add.s64 	%rd51, %rd1, %rd50;
	ld.global.f32 	%f29, [%rd51];
	cvt.f64.f32 	%fd39, %f29;
	mul.wide.u32 	%rd52, %r89, 4;
	add.s64 	%rd53, %rd1, %rd52;
	ld.global.f32 	%f30, [%rd53];
	cvt.f64.f32 	%fd40, %f30;
	fma.rn.f64 	%fd41, %fd40, 0d4000000000000000, %fd39;
	add.f64 	%fd42, %fd41, 0d0000000000000000;
	cvt.rn.f32.f64 	%f31, %fd42;
	st.global.f32 	[%rd49], %f31;
	mul.wide.u32 	%rd54, %r92, 4;
	add.s64 	%rd55, %rd1, %rd54;
	ld.global.f32 	%f32, [%rd55];
	cvt.f64.f32 	%fd43, %f32;
	mul.wide.u32 	%rd56, %r94, 4;
	add.s64 	%rd57, %rd1, %rd56;
	ld.global.f32 	%f33, [%rd57];
	cvt.f64.f32 	%fd44, %f33;
	fma.rn.f64 	%fd45, %fd44, 0d4000000000000000, %fd43;
	cvt.f64.f32 	%fd46, %f31;
	add.f64 	%fd47, %fd45, %fd46;
	cvt.rn.f32.f64 	%f34, %fd47;
	st.global.f32 	[%rd49], %f34;
	mul.wide.u32 	%rd58, %r96, 4;
	add.s64 	%rd59, %rd1, %rd58;
	ld.global.f32 	%f35, [%rd59];
	cvt.f64.f32 	%fd48, %f35;
	mul.wide.u32 	%rd60, %r98, 4;
	add.s64 	%rd61, %rd1, %rd60;
	ld.global.f32 	%f36, [%rd61];
	cvt.f64.f32 	%fd49, %f36;
	fma.rn.f64 	%fd50, %fd49, 0d4000000000000000, %fd48;
	cvt.f64.f32 	%fd51, %f34;
	add.f64 	%fd52, %fd50, %fd51;
	cvt.rn.f32.f64 	%f37, %fd52;
	st.global.f32 	[%rd49], %f37;
	ld.global.f32 	%f38, [%rd48];
	cvt.f64.f32 	%fd53, %f38;
	sub.f64 	%fd54, %fd35, %fd53;
	cvt.f64.f32 	%fd55, %f37;
	div.rn.f64 	%fd56, %fd55, %fd54;
	cvt.rn.f32.f64 	%f39, %fd56;
	st.global.f32 	[%rd49], %f39;
	add.s32 	%r99, %r84, %r1;
	add.s32 	%r98, %r98, %r8;
	add.s32 	%r97, %r97, %r8;
	add.s32 	%r96, %r96, %r8;
	add.s32 	%r95, %r95, %r8;
	add.s32 	%r94, %r94, %r8;
	add.s32 	%r93, %r93, %r8;
	add.s32 	%r92, %r92, %r8;
	add.s32 	%r91, %r91, %r8;
	add.s32 	%r90, %r90, %r8;
	add.s32 	%r89, %r89, %r8;
	add.s32 	%r88, %r88, %r8;
	add.s32 	%r87, %r87, %r8;
	add.s32 	%r86, %r86, %r8;
	add.s64 	%rd66, %rd66, %rd62;
	setp.lt.u32 	%p5, %r99, 180;
	@%p5 bra 	$L__BB4_5;
$L__BB4_6:
	ret;

}
	// .globl	_Z5zouhePKfPf
.visible .entry _Z5zouhePKfPf(
	.param .u64 .ptr .align 1 _Z5zouhePKfPf_param_0,
	.param .u64 .ptr .align 1 _Z5zouhePKfPf_param_1
)
{
	.reg .pred 	%p<6>;
	.reg .b32 	%r<94>;
	.reg .b32 	%f<46>;
	.reg .b64 	%rd<59>;

	ld.param.u64 	%rd3, [_Z5zouhePKfPf_param_0];
	ld.param.u64 	%rd4, [_Z5zouhePKfPf_param_1];
	cvta.to.global.u64 	%rd1, %rd3;
	cvta.to.global.u64 	%rd2, %rd4;
	mov.u32 	%r45, %nctaid.y;
	mov.u32 	%r46, %ntid.y;
	mul.lo.s32 	%r1, %r45, %r46;
	mov.u32 	%r47, %ctaid.y;
	mov.u32 	%r48, %tid.y;
	mad.lo.s32 	%r93, %r46, %r47, %r48;
	setp.gt.u32 	%p1, %r93, 179;
	@%p1 bra 	$L__BB5_6;
	add.s32 	%r3, %r93, %r1;
	max.u32 	%r49, %r3, 180;
	setp.lt.u32 	%p2, %r3, 180;
	selp.u32 	%r50, 1, 0, %p2;
	add.s32 	%r51, %r3, %r50;
	sub.s32 	%r52, %r49, %r51;
	div.u32 	%r53, %r52, %r1;
	add.s32 	%r4, %r53, %r50;
	and.b32  	%r54, %r4, 1;
	setp.eq.b32 	%p3, %r54, 1;
	@%p3 bra 	$L__BB5_3;
	ld.const.u32 	%r55, [I1];
	mad.lo.s32 	%r56, %r55, 93600, %r93;
	mul.wide.u32 	%rd5, %r56, 4;
	add.s64 	%rd6, %rd2, %rd5;
	ld.global.f32 	%f1, [%rd6];
	ld.const.u32 	%r57, [I3];
	mad.lo.s32 	%r58, %r57, 93600, %r93;
	mul.wide.u32 	%rd7, %r58, 4;
	add.s64 	%rd8, %rd1, %rd7;
	ld.global.f32 	%f2, [%rd8];
	add.f32 	%f3, %f1, %f2;
	add.s64 	%rd9, %rd1, %rd5;
	ld.global.f32 	%f4, [%rd9];
	sub.f32 	%f5, %f3, %f4;
	add.s64 	%rd10, %rd2, %rd7;
	st.global.f32 	[%rd10], %f5;
	ld.const.u32 	%r59, [I1+4];
	mad.lo.s32 	%r60, %r59, 93600, %r93;
	mul.wide.u32 	%rd11, %r60, 4;
	add.s64 	%rd12, %rd2, %rd11;
	ld.global.f32 	%f6, [%rd12];
	ld.const.u32 	%r61, [I3+4];
	mad.lo.s32 	%r62, %r61, 93600, %r93;
	mul.wide.u32 	%rd13, %r62, 4;
	add.s64 	%rd14, %rd1, %rd13;
	ld.global.f32 	%f7, [%rd14];
	add.f32 	%f8, %f6, %f7;
	add.s64 	%rd15, %rd1, %rd11;
	ld.global.f32 	%f9, [%rd15];
	sub.f32 	%f10, %f8, %f9;
	add.s64 	%rd16, %rd2, %rd13;
	st.global.f32 	[%rd16], %f10;
	ld.const.u32 	%r63, [I1+8];
	mad.lo.s32 	%r64, %r63, 93600, %r93;
	mul.wide.u32 	%rd17, %r64, 4;
	add.s64 	%rd18, %rd2, %rd17;
	ld.global.f32 	%f11, [%rd18];
	ld.const.u32 	%r65, [I3+8];
	mad.lo.s32 	%r66, %r65, 93600, %r93;
	mul.wide.u32 	%rd19, %r66, 4;
	add.s64 	%rd20, %rd1, %rd19;
	ld.global.f32 	%f12, [%rd20];
	add.f32 	%f13, %f11, %f12;
	add.s64 	%rd21, %rd1, %rd17;
	ld.global.f32 	%f14, [%rd21];
	sub.f32 	%f15, %f13, %f14;
	add.s64 	%rd22, %rd2, %rd19;
	st.global.f32 	[%rd22], %f15;
	mov.u32 	%r93, %r3;
$L__BB5_3:
	setp.eq.s32 	%p4, %r4, 0;
	@%p4 bra 	$L__BB5_6;
	ld.const.u32 	%r67, [I1];
	ld.const.u32 	%r68, [I3];
	ld.const.u32 	%r69, [I1+4];
	ld.const.u32 	%r70, [I3+4];
	ld.const.u32 	%r71, [I1+8];
	ld.const.u32 	%r72, [I3+8];
	mul.lo.s32 	%r73, %r67, 93600;
	mul.lo.s32 	%r74, %r68, 93600;
	mul.lo.s32 	%r75, %r69, 93600;
	mul.lo.s32 	%r76, %r70, 93600;
	mul.lo.s32 	%r77, %r71, 93600;
	mul.lo.s32 	%r78, %r72, 93600;
	shl.b32 	%r6, %r1, 1;
	add.s32 	%r79, %r93, %r1;
	add.s32 	%r92, %r79, %r78;
	add.s32 	%r91, %r93, %r78;
	add.s32 	%r90, %r79, %r77;
	add.s32 	%r89, %r93, %r77;
	add.s32 	%r88, %r79, %r76;
	add.s32 	%r87, %r93, %r76;
	add.s32 	%r86, %r79, %r75;
	add.s32 	%r85, %r93, %r75;
	add.s32 	%r84, %r79, %r73;
	add.s32 	%r83, %r93, %r73;
	add.s32 	%r82, %r79, %r74;
	add.s32 	%r81, %r93, %r74;
$L__BB5_5:
	mul.wide.u32 	%rd23, %r83, 4;
	add.s64 	%rd24, %rd2, %rd23;
	ld.global.f32 	%f16, [%rd24];
	mul.wide.u32 	%rd25, %r81, 4;
	add.s64 	%rd26, %rd1, %rd25;
	ld.global.f32 	%f17, [%rd26];
	add.f32 	%f18, %f16, %f17;
	add.s64 	%rd27, %rd1, %rd23;
	ld.global.f32 	%f19, [%rd27];
	sub.f32 	%f20, %f18, %f19;
	add.s64 	%rd28, %rd2, %rd25;
	st.global.f32 	[%rd28], %f20;
	mul.wide.u32 	%rd29, %r85, 4;
	add.s64 	%rd30, %rd2, %rd29;
	ld.global.f32 	%f21, [%rd30];
	mul.wide.u32 	%rd31, %r87, 4;
	add.s64 	%rd32, %rd1, %rd31;
	ld.global.f32 	%f22, [%rd32];
	add.f32 	%f23, %f21, %f22;
	add.s64 	%rd33, %rd1, %rd29;
	ld.global.f32 	%f24, [%rd33];
	sub.f32 	%f25, %f23, %f24;
	add.s64 	%rd34, %rd2, %rd31;
	st.global.f32 	[%rd34], %f25;
	mul.wide.u32 	%rd35, %r89, 4;
	add.s64 	%rd36, %rd2, %rd35;
	ld.global.f32 	%f26, [%rd36];
	mul.wide.u32 	%rd37, %r91, 4;
	add.s64 	%rd38, %rd1, %rd37;
	ld.global.f32 	%f27, [%rd38];
	add.f32 	%f28, %f26, %f27;
	add.s64 	%rd39, %rd1, %rd35;
	ld.global.f32 	%f29, [%rd39];
	sub.f32 	%f30, %f28, %f29;
	add.s64 	%rd40, %rd2, %rd37;
	st.global.f32 	[%rd40], %f30;
	mul.wide.u32 	%rd41, %r84, 4;
	add.s64 	%rd42, %rd2, %rd41;
	ld.global.f32 	%f31, [%rd42];
	mul.wide.u32 	%rd43, %r82, 4;
	add.s64 	%rd44, %rd1, %rd43;
	ld.global.f32 	%f32, [%rd44];
	add.f32 	%f33, %f31, %f32;
	add.s64 	%rd45, %rd1, %rd41;
	ld.global.f32 	%f34, [%rd45];
	sub.f32 	%f35, %f33, %f34;
	add.s64 	%rd46, %rd2, %rd43;
	st.global.f32 	[%rd46], %f35;
	mul.wide.u32 	%rd47, %r86, 4;
	add.s64 	%rd48, %rd2, %rd47;
	ld.global.f32 	%f36, [%rd48];
	mul.wide.u32 	%rd49, %r88, 4;
	add.s64 	%rd50, %rd1, %rd49;
	ld.global.f32 	%f37, [%rd50];
	add.f32 	%f38, %f36, %f37;
	add.s64 	%rd51, %rd1, %rd47;
	ld.global.f32 	%f39, [%rd51];
	sub.f32 	%f40, %f38, %f39;
	add.s64 	%rd52, %rd2, %rd49;
	st.global.f32 	[%rd52], %f40;
	mul.wide.u32 	%rd53, %r90, 4;
	add.s64 	%rd54, %rd2, %rd53;
	ld.global.f32 	%f41, [%rd54];
	mul.wide.u32 	%rd55, %r92, 4;
	add.s64 	%rd56, %rd1, %rd55;
	ld.global.f32 	%f42, [%rd56];
	add.f32 	%f43, %f41, %f42;
	add.s64 	%rd57, %rd1, %rd53;
	ld.global.f32 	%f44, [%rd57];
	sub.f32 	%f45, %f43, %f44;
	add.s64 	%rd58, %rd2, %rd55;
	st.global.f32 	[%rd58], %f45;
	add.s32 	%r93, %r93, %r6;
	add.s32 	%r92, %r92, %r6;
	add.s32 	%r91, %r91, %r6;
	add.s32 	%r90, %r90, %r6;
	add.s32 	%r89, %r89, %r6;
	add.s32 	%r88, %r88, %r6;
	add.s32 	%r87, %r87, %r6;
	add.s32 	%r86, %r86, %r6;
	add.s32 	%r85, %r85, %r6;
	add.s32 	%r84, %r84, %r6;
	add.s32 	%r83, %r83, %r6;
	add.s32 	%r82, %r82, %r6;
	add.s32 	%r81, %r81, %r6;
	setp.lt.u32 	%p5, %r93, 180;
	@%p5 bra 	$L__BB5_5;
$L__BB5_6:
	ret;

}
	// .globl	_Z9collisionPKfPfS0_
.visible .entry _Z9collisionPKfPfS0_(
	.param .u64 .ptr .align 1 _Z9collisionPKfPfS0__param_0,
	.param .u64 .ptr .align 1 _Z9collisionPKfPfS0__param_1,
	.param .u64 .ptr .align 1 _Z9collisionPKfPfS0__param_2
)
{
	.reg .pred 	%p<5>;
	.reg .b32 	%r<20>;
	.reg .b32 	%f<47>;
	.reg .b64 	%rd<16>;

	ld.param.u64 	%rd8, [_Z9collisionPKfPfS0__param_0];
	ld.param.u64 	%rd9, [_Z9collisionPKfPfS0__param_1];
	ld.param.u64 	%rd10, [_Z9collisionPKfPfS0__param_2];
	mov.u32 	%r1, %ntid.x;
	mov.u32 	%r10, %ctaid.x;
	mov.u32 	%r11, %tid.x;
	mad.lo.s32 	%r18, %r1, %r10, %r11;
	mov.u32 	%r12, %nctaid.y;
	mov.u32 	%r13, %ntid.y;
	mul.lo.s32 	%r3, %r12, %r13;
	mov.u32 	%r14, %ctaid.y;
	mov.u32 	%r15, %tid.y;
	mad.lo.s32 	%r4, %r13, %r14, %r15;
	setp.gt.u32 	%p1, %r18, 519;
	@%p1 bra 	$L__BB6_6;
	ld.const.f32 	%f1, [OMEGA];
	mul.wide.u32 	%rd1, %r3, 4;
	mov.u32 	%r16, %nctaid.x;
	mul.lo.s32 	%r5, %r16, %r1;
	cvta.to.global.u64 	%rd2, %rd8;
	cvta.to.global.u64 	%rd3, %rd10;
	cvta.to.global.u64 	%rd4, %rd9;
$L__BB6_2:
	setp.gt.u32 	%p2, %r4, 179;
	@%p2 bra 	$L__BB6_5;
	mad.lo.s32 	%r17, %r18, 180, %r4;
	mul.wide.u32 	%rd11, %r17, 4;
	add.s64 	%rd15, %rd11, 1497600;
	mov.u32 	%r19, %r4;
$L__BB6_4:
	add.s64 	%rd12, %rd2, %rd15;
	ld.global.f32 	%f2, [%rd12+-1497600];
	add.s64 	%rd13, %rd3, %rd15;
	ld.global.f32 	%f3, [%rd13+-1497600];
	sub.f32 	%f4, %f2, %f3;
	mul.f32 	%f5, %f1, %f4;
	sub.f32 	%f6, %f2, %f5;
	add.s64 	%rd14, %rd4, %rd15;
	st.global.f32 	[%rd14+-1497600], %f6;
	ld.global.f32 	%f7, [%rd12+-1123200];
	ld.global.f32 	%f8, [%rd13+-1123200];
	sub.f32 	%f9, %f7, %f8;
	mul.f32 	%f10, %f1, %f9;
	sub.f32 	%f11, %f7, %f10;
	st.global.f32 	[%rd14+-1123200], %f11;
	ld.global.f32 	%f12, [%rd12+-748800];
	ld.global.f32 	%f13, [%rd13+-748800];
	sub.f32 	%f14, %f12, %f13;
	mul.f32 	%f15, %f1, %f14;
	sub.f32 	%f16, %f12, %f15;
	st.global.f32 	[%rd14+-748800], %f16;
	ld.global.f32 	%f17, [%rd12+-374400];
	ld.global.f32 	%f18, [%rd13+-374400];
	sub.f32 	%f19, %f17, %f18;
	mul.f32 	%f20, %f1, %f19;
	sub.f32 	%f21, %f17, %f20;
	st.global.f32 	[%rd14+-374400], %f21;
	ld.global.f32 	%f22, [%rd12];
	ld.global.f32 	%f23, [%rd13];
	sub.f32 	%f24, %f22, %f23;
	mul.f32 	%f25, %f1, %f24;
	sub.f32 	%f26, %f22, %f25;
	st.global.f32 	[%rd14], %f26;
	ld.global.f32 	%f27, [%rd12+374400];
	ld.global.f32 	%f28, [%rd13+374400];
	sub.f32 	%f29, %f27, %f28;
	mul.f32 	%f30, %f1, %f29;
	sub.f32 	%f31, %f27, %f30;
	st.global.f32 	[%rd14+374400], %f31;
	ld.global.f32 	%f32, [%rd12+748800];
	ld.global.f32 	%f33, [%rd13+748800];
	sub.f32 	%f34, %f32, %f33;
	mul.f32 	%f35, %f1, %f34;
	sub.f32 	%f36, %f32, %f35;
	st.global.f32 	[%rd14+748800], %f36;
	ld.global.f32 	%f37, [%rd12+1123200];
	ld.global.f32 	%f38, [%rd13+1123200];
	sub.f32 	%f39, %f37, %f38;
	mul.f32 	%f40, %f1, %f39;
	sub.f32 	%f41, %f37, %f40;
	st.global.f32 	[%rd14+1123200], %f41;
	ld.global.f32 	%f42, [%rd12+1497600];
	ld.global.f32 	%f43, [%rd13+1497600];
	sub.f32 	%f44, %f42, %f43;
	mul.f32 	%f45, %f1, %f44;
	sub.f32 	%f46, %f42, %f45;
	st.global.f32 	[%rd14+1497600], %f46;
	add.s32 	%r19, %r19, %r3;
	add.s64 	%rd15, %rd15, %rd1;
	setp.lt.u32 	%p3, %r19, 180;
	@%p3 bra 	$L__BB6_4;
$L__BB6_5:
	add.s32 	%r18, %r18, %r5;
	setp.lt.u32 	%p4, %r18, 520;
	@%p4 bra 	$L__BB6_2;
$L__BB6_6:
	ret;

}
	// .globl	_Z7reboundPKfPf
.visible .entry _Z7reboundPKfPf(
	.param .u64 .ptr .align 1 _Z7reboundPKfPf_param_0,
	.param .u64 .ptr .align 1 _Z7reboundPKfPf_param_1
)
{
	.reg .pred 	%p<6>;
	.reg .b32 	%r<81>;
	.reg .b32 	%f<14>;
	.reg .b64 	%rd<27>;

	mov.u32 	%r1, %ntid.x;
	mov.u32 	%r51, %ctaid.x;
	mov.u32 	%r52, %tid.x;
	mad.lo.s32 	%r69, %r1, %r51, %r52;
	mov.u32 	%r3, %ntid.y;
	mov.u32 	%r53, %ctaid.y;
	mov.u32 	%r54, %tid.y;
	mad.lo.s32 	%r4, %r3, %r53, %r54;
	setp.gt.u32 	%p1, %r69, 519;
	@%p1 bra 	$L__BB7_8;
	mov.u32 	%r55, %nctaid.y;
	mul.lo.s32 	%r5, %r55, %r3;
	ld.const.u32 	%r56, [NOSLIP];
	ld.const.u32 	%r57, [NOSLIP+4];
	ld.const.u32 	%r58, [NOSLIP+8];
	ld.const.u32 	%r59, [NOSLIP+12];
	ld.const.u32 	%r60, [NOSLIP+16];
	ld.const.u32 	%r61, [NOSLIP+20];
	ld.const.u32 	%r62, [NOSLIP+24];
	ld.const.u32 	%r63, [NOSLIP+28];
	ld.const.u32 	%r64, [NOSLIP+32];
	mad.lo.s32 	%r6, %r64, 93600, %r4;
	mad.lo.s32 	%r7, %r63, 93600, %r4;
	mad.lo.s32 	%r8, %r62, 93600, %r4;
	mad.lo.s32 	%r9, %r61, 93600, %r4;
	mad.lo.s32 	%r10, %r60, 93600, %r4;
	mad.lo.s32 	%r11, %r59, 93600, %r4;
	mad.lo.s32 	%r12, %r58, 93600, %r4;
	mad.lo.s32 	%r13, %r57, 93600, %r4;
	mad.lo.s32 	%r14, %r56, 93600, %r4;
	mov.u32 	%r65, %nctaid.x;
	mul.lo.s32 	%r15, %r65, %r1;
$L__BB7_2:
	setp.gt.u32 	%p2, %r4, 179;
	@%p2 bra 	$L__BB7_7;
	add.s32 	%r80, %r4, -90;
	add.s32 	%r66, %r69, -130;
	cvt.rn.f32.s32 	%f2, %r66;
	mul.f32 	%f1, %f2, %f2;
	mul.lo.s32 	%r67, %r69, 180;
	add.s32 	%r79, %r4, %r67;
	add.s32 	%r78, %r6, %r67;
	add.s32 	%r77, %r7, %r67;
	add.s32 	%r76, %r8, %r67;
	add.s32 	%r75, %r9, %r67;
	add.s32 	%r74, %r10, %r67;
	add.s32 	%r73, %r11, %r67;
	add.s32 	%r72, %r12, %r67;
	add.s32 	%r71, %r13, %r67;
	add.s32 	%r70, %r14, %r67;
$L__BB7_4:
	cvt.rn.f32.s32 	%f3, %r80;
	fma.rn.f32 	%f4, %f3, %f3, %f1;
	setp.geu.f32 	%p3, %f4, 0f43C80000;
	@%p3 bra 	$L__BB7_6;
	ld.param.u64 	%rd26, [_Z7reboundPKfPf_param_1];
	ld.param.u64 	%rd25, [_Z7reboundPKfPf_param_0];
	cvta.to.global.u64 	%rd3, %rd25;
	mul.wide.u32 	%rd4, %r70, 4;
	add.s64 	%rd5, %rd3, %rd4;
	ld.global.f32 	%f5, [%rd5];
	cvta.to.global.u64 	%rd6, %rd26;
	mul.wide.u32 	%rd7, %r79, 4;
	add.s64 	%rd8, %rd6, %rd7;
	st.global.f32 	[%rd8], %f5;
	mul.wide.u32 	%rd9, %r71, 4;
	add.s64 	%rd10, %rd3, %rd9;
	ld.global.f32 	%f6, [%rd10];
	st.global.f32 	[%rd8+374400], %f6;
	mul.wide.u32 	%rd11, %r72, 4;
	add.s64 	%rd12, %rd3, %rd11;
	ld.global.f32 	%f7, [%rd12];
	st.global.f32 	[%rd8+748800], %f7;
	mul.wide.u32 	%rd13, %r73, 4;
	add.s64 	%rd14, %rd3, %rd13;
	ld.global.f32 	%f8, [%rd14];
	st.global.f32 	[%rd8+1123200], %f8;
	mul.wide.u32 	%rd15, %r74, 4;
	add.s64 	%rd16, %rd3, %rd15;
	ld.global.f32 	%f9, [%rd16];
	st.global.f32 	[%rd8+1497600], %f9;
	mul.wide.u32 	%rd17, %r75, 4;
	add.s64 	%rd18, %rd3, %rd17;
	ld.global.f32 	%f10, [%rd18];
	st.global.f32 	[%rd8+1872000], %f10;
	mul.wide.u32 	%rd19, %r76, 4;
	add.s64 	%rd20, %rd3, %rd19;
	ld.global.f32 	%f11, [%rd20];
	st.global.f32 	[%rd8+2246400], %f11;
	mul.wide.u32 	%rd21, %r77, 4;
	add.s64 	%rd22, %rd3, %rd21;
	ld.global.f32 	%f12, [%rd22];
	st.global.f32 	[%rd8+2620800], %f12;
	mul.wide.u32 	%rd23, %r78, 4;
	add.s64 	%rd24, %rd3, %rd23;
	ld.global.f32 	%f13, [%rd24];
	st.global.f32 	[%rd8+2995200], %f13;
$L__BB7_6:
	add.s32 	%r80, %r80, %r5;
	add.s32 	%r68, %r80, 90;
	add.s32 	%r79, %r79, %r5;
	add.s32 	%r78, %r78, %r5;
	add.s32 	%r77, %r77, %r5;
	add.s32 	%r76, %r76, %r5;
	add.s32 	%r75, %r75, %r5;
	add.s32 	%r74, %r74, %r5;
	add.s32 	%r73, %r73, %r5;
	add.s32 	%r72, %r72, %r5;
	add.s32 	%r71, %r71, %r5;
	add.s32 	%r70, %r70, %r5;
	setp.lt.u32 	%p4, %r68, 180;
	@%p4 bra 	$L__BB7_4;
$L__BB7_7:
	add.s32 	%r69, %r69, %r15;
	setp.lt.u32 	%p5, %r69, 520;
	@%p5 bra 	$L__BB7_2;
$L__BB7_8:
	ret;

}
	// .globl	_Z9streamingPfPKf
.visible .entry _Z9streamingPfPKf(
	.param .u64 .ptr .align 1 _Z9streamingPfPKf_param_0,
	.param .u64 .ptr .align 1 _Z9streamingPfPKf_param_1
)
{
	.reg .pred 	%p<5>;
	.reg .b32 	%r<227>;
	.reg .b32 	%f<10>;
	.reg .b64 	%rd<40>;

	ld.param.u64 	%rd3, [_Z9streamingPfPKf_param_0];
	ld.param.u64 	%rd4, [_Z9streamingPfPKf_param_1];
	mov.u32 	%r1, %ntid.x;
	mov.u32 	%r50, %ctaid.x;
	mov.u32 	%r51, %tid.x;
	mad.lo.s32 	%r216, %r1, %r50, %r51;
	mov.u32 	%r3, %ntid.y;
	mov.u32 	%r52, %ctaid.y;
	mul.lo.s32 	%r4, %r3, %r52;
	mov.u32 	%r5, %tid.y;
	add.s32 	%r6, %r4, %r5;
	setp.gt.s32 	%p1, %r216, 519;
	@%p1 bra 	$L__BB8_6;
	cvta.to.global.u64 	%rd1, %rd3;
	cvta.to.global.u64 	%rd2, %rd4;
	mov.u32 	%r53, %nctaid.y;
	mul.lo.s32 	%r7, %r53, %r3;
	ld.const.u32 	%r54, [iC+12];
	ld.const.u32 	%r55, [iC+20];
	ld.const.u32 	%r56, [iC+28];
	ld.const.u32 	%r57, [iC+36];
	ld.const.u32 	%r58, [iC+44];
	ld.const.u32 	%r59, [iC+52];
	ld.const.u32 	%r60, [iC+60];
	ld.const.u32 	%r8, [iC+64];
	ld.const.u32 	%r61, [iC+68];
	add.s32 	%r62, %r5, %r61;
	add.s32 	%r9, %r62, %r4;
	add.s32 	%r63, %r5, %r60;
	add.s32 	%r10, %r63, %r4;
	add.s32 	%r64, %r5, %r59;
	add.s32 	%r11, %r64, %r4;
	add.s32 	%r65, %r5, %r58;
	add.s32 	%r12, %r65, %r4;
	add.s32 	%r66, %r5, %r57;
	add.s32 	%r13, %r66, %r4;
	add.s32 	%r67, %r5, %r56;
	add.s32 	%r14, %r67, %r4;
	add.s32 	%r68, %r5, %r55;
	add.s32 	%r15, %r68, %r4;
	add.s32 	%r69, %r5, %r54;
	add.s32 	%r16, %r69, %r4;
	mov.u32 	%r70, %nctaid.x;
	mul.lo.s32 	%r17, %r70, %r1;
$L__BB8_2:
	setp.gt.u32 	%p2, %r6, 179;
	@%p2 bra 	$L__BB8_5;
	add.s32 	%r226, %r6, 374400;
	add.s32 	%r71, %r216, 520;
	ld.const.u32 	%r72, [iC+8];
	add.s32 	%r73, %r71, %r72;
	mul.hi.s32 	%r74, %r73, 2114445439;
	shr.u32 	%r75, %r74, 31;
	shr.s32 	%r76, %r74, 8;
	add.s32 	%r77, %r76, %r75;
	mul.lo.s32 	%r78, %r77, 520;
	sub.s32 	%r79, %r73, %r78;
	mad.lo.s32 	%r20, %r79, 180, 93600;
	ld.const.u32 	%r80, [iC+16];
	add.s32 	%r81, %r71, %r80;
	mul.hi.s32 	%r82, %r81, 2114445439;
	shr.u32 	%r83, %r82, 31;
	shr.s32 	%r84, %r82, 8;
	add.s32 	%r85, %r84, %r83;
	mul.lo.s32 	%r86, %r85, 520;
	sub.s32 	%r87, %r81, %r86;
	mad.lo.s32 	%r21, %r87, 180, 187200;
	ld.const.u32 	%r88, [iC+24];
	add.s32 	%r89, %r71, %r88;
	mul.hi.s32 	%r90, %r89, 2114445439;
	shr.u32 	%r91, %r90, 31;
	shr.s32 	%r92, %r90, 8;
	add.s32 	%r93, %r92, %r91;
	mul.lo.s32 	%r94, %r93, 520;
	sub.s32 	%r95, %r89, %r94;
	mad.lo.s32 	%r22, %r95, 180, 280800;
	ld.const.u32 	%r96, [iC+32];
	add.s32 	%r97, %r71, %r96;
	mul.hi.s32 	%r98, %r97, 2114445439;
	shr.u32 	%r99, %r98, 31;
	shr.s32 	%r100, %r98, 8;
	add.s32 	%r101, %r100, %r99;
	mul.lo.s32 	%r102, %r101, 520;
	sub.s32 	%r103, %r97, %r102;
	mad.lo.s32 	%r23, %r103, 180, 374400;
	ld.const.u32 	%r104, [iC+40];
	add.s32 	%r105, %r71, %r104;
	mul.hi.s32 	%r106, %r105, 2114445439;
	shr.u32 	%r107, %r106, 31;
	shr.s32 	%r108, %r106, 8;
	add.s32 	%r109, %r108, %r107;
	mul.lo.s32 	%r110, %r109, 520;
	sub.s32 	%r111, %r105, %r110;
	mad.lo.s32 	%r24, %r111, 180, 468000;
	ld.const.u32 	%r112, [iC+48];
	add.s32 	%r113, %r71, %r112;
	mul.hi.s32 	%r114, %r113, 2114445439;
	shr.u32 	%r115, %r114, 31;
	shr.s32 	%r116, %r114, 8;
	add.s32 	%r117, %r116, %r115;
	mul.lo.s32 	%r118, %r117, 520;
	sub.s32 	%r119, %r113, %r118;
	mad.lo.s32 	%r25, %r119, 180, 561600;
	ld.const.u32 	%r120, [iC+56];
	add.s32 	%r121, %r71, %r120;
	mul.hi.s32 	%r122, %r121, 2114445439;
	shr.u32 	%r123, %r122, 31;
	shr.s32 	%r124, %r122, 8;
	add.s32 	%r125, %r124, %r123;
	mul.lo.s32 	%r126, %r125, 520;
	sub.s32 	%r127, %r121, %r126;
	mad.lo.s32 	%r26, %r127, 180, 655200;
	add.s32 	%r128, %r71, %r8;
	mul.hi.s32 	%r129, %r128, 2114445439;
	shr.u32 	%r130, %r129, 31;
	shr.s32 	%r131, %r129, 8;
	add.s32 	%r132, %r131, %r130;
	mul.lo.s32 	%r133, %r132, 520;
	sub.s32 	%r134, %r128, %r133;
	mad.lo.s32 	%r27, %r134, 180, 748800;
	mad.lo.s32 	%r217, %r216, 180, %r6;
	mov.u32 	%r218, %r16;
	mov.u32 	%r219, %r15;
	mov.u32 	%r220, %r14;
	mov.u32 	%r221, %r13;
	mov.u32 	%r222, %r12;
	mov.u32 	%r223, %r11;
	mov.u32 	%r224, %r10;
	mov.u32 	%r225, %r9;
$L__BB8_4:
	mul.wide.u32 	%rd5, %r217, 4;
	add.s64 	%rd6, %rd2, %rd5;
	ld.global.f32 	%f1, [%rd6];
	add.s64 	%rd7, %rd1, %rd5;
	st.global.f32 	[%rd7], %f1;
	add.s32 	%r135, %r218, 180;
	mul.hi.s32 	%r136, %r135, -1240768329;
	add.s32 	%r137, %r136, %r135;
	shr.u32 	%r138, %r137, 31;
	shr.s32 	%r139, %r137, 7;
	add.s32 	%r140, %r139, %r138;
	mul.lo.s32 	%r141, %r140, 180;
	sub.s32 	%r142, %r135, %r141;
	add.s32 	%r143, %r217, 93600;
	mul.wide.u32 	%rd8, %r143, 4;
	add.s64 	%rd9, %rd2, %rd8;
	ld.global.f32 	%f2, [%rd9];
	add.s32 	%r144, %r20, %r142;
	mul.wide.u32 	%rd10, %r144, 4;
	add.s64 	%rd11, %rd1, %rd10;
	st.global.f32 	[%rd11], %f2;
	add.s32 	%r145, %r219, 180;
	mul.hi.s32 	%r146, %r145, -1240768329;
	add.s32 	%r147, %r146, %r145;
	shr.u32 	%r148, %r147, 31;
	shr.s32 	%r149, %r147, 7;
	add.s32 	%r150, %r149, %r148;
	mul.lo.s32 	%r151, %r150, 180;
	sub.s32 	%r152, %r145, %r151;
	add.s32 	%r153, %r217, 187200;
	mul.wide.u32 	%rd12, %r153, 4;
	add.s64 	%rd13, %rd2, %rd12;
	ld.global.f32 	%f3, [%rd13];
	add.s32 	%r154, %r21, %r152;
	mul.wide.u32 	%rd14, %r154, 4;
	add.s64 	%rd15, %rd1, %rd14;
	st.global.f32 	[%rd15], %f3;
	add.s32 	%r155, %r220, 180;
	mul.hi.s32 	%r156, %r155, -1240768329;
	add.s32 	%r157, %r156, %r155;
	shr.u32 	%r158, %r157, 31;
	shr.s32 	%r159, %r157, 7;
	add.s32 	%r160, %r159, %r158;
	mul.lo.s32 	%r161, %r160, 180;
	sub.s32 	%r162, %r155, %r161;
	add.s32 	%r163, %r217, 280800;
	mul.wide.u32 	%rd16, %r163, 4;
	add.s64 	%rd17, %rd2, %rd16;
	ld.global.f32 	%f4, [%rd17];
	add.s32 	%r164, %r22, %r162;
	mul.wide.u32 	%rd18, %r164, 4;
	add.s64 	%rd19, %rd1, %rd18;
	st.global.f32 	[%rd19], %f4;
	add.s32 	%r165, %r221, 180;
	mul.hi.s32 	%r166, %r165, -1240768329;
	add.s32 	%r167, %r166, %r165;
	shr.u32 	%r168, %r167, 31;
	shr.s32 	%r169, %r167, 7;
	add.s32 	%r170, %r169, %r168;
	mul.lo.s32 	%r171, %r170, 180;
	sub.s32 	%r172, %r165, %r171;
	add.s32 	%r173, %r217, 374400;
	mul.wide.u32 	%rd20, %r173, 4;
	add.s64 	%rd21, %rd2, %rd20;
	ld.global.f32 	%f5, [%rd21];
	add.s32 	%r174, %r23, %r172;
	mul.wide.u32 	%rd22, %r174, 4;
	add.s64 	%rd23, %rd1, %rd22;
	st.global.f32 	[%rd23], %f5;
	add.s32 	%r175, %r222, 180;
	mul.hi.s32 	%r176, %r175, -1240768329;
	add.s32 	%r177, %r176, %r175;
	shr.u32 	%r178, %r177, 31;
	shr.s32 	%r179, %r177, 7;
	add.s32 	%r180, %r179, %r178;
	mul.lo.s32 	%r181, %r180, 180;
	sub.s32 	%r182, %r175, %r181;
	add.s32 	%r183, %r217, 468000;
	mul.wide.u32 	%rd24, %r183, 4;
	add.s64 	%rd25, %rd2, %rd24;
	ld.global.f32 	%f6, [%rd25];
	add.s32 	%r184, %r24, %r182;
	mul.wide.u32 	%rd26, %r184, 4;
	add.s64 	%rd27, %rd1, %rd26;
	st.global.f32 	[%rd27], %f6;
	add.s32 	%r185, %r223, 180;
	mul.hi.s32 	%r186, %r185, -1240768329;
	add.s32 	%r187, %r186, %r185;
	shr.u32 	%r188, %r187, 31;
	shr.s32 	%r189, %r187, 7;
	add.s32 	%r190, %r189, %r188;
	mul.lo.s32 	%r191, %r190, 180;
	sub.s32 	%r192, %r185, %r191;
	add.s32 	%r193, %r217, 561600;
	mul.wide.u32 	%rd28, %r193, 4;
	add.s64 	%rd29, %rd2, %rd28;
	ld.global.f32 	%f7, [%rd29];
	add.s32 	%r194, %r25, %r192;
	mul.wide.u32 	%rd30, %r194, 4;
	add.s64 	%rd31, %rd1, %rd30;
	st.global.f32 	[%rd31], %f7;
	add.s32 	%r195, %r224, 180;
	mul.hi.s32 	%r196, %r195, -1240768329;
	add.s32 	%r197, %r196, %r195;
	shr.u32 	%r198, %r197, 31;
	shr.s32 	%r199, %r197, 7;
	add.s32 	%r200, %r199, %r198;
	mul.lo.s32 	%r201, %r200, 180;
	sub.s32 	%r202, %r195, %r201;
	add.s32 	%r203, %r217, 655200;
	mul.wide.u32 	%rd32, %r203, 4;
	add.s64 	%rd33, %rd2, %rd32;
	ld.global.f32 	%f8, [%rd33];
	add.s32 	%r204, %r26, %r202;
	mul.wide.u32 	%rd34, %r204, 4;
	add.s64 	%rd35, %rd1, %rd34;
	st.global.f32 	[%rd35], %f8;
	add.s32 	%r205, %r225, 180;
	mul.hi.s32 	%r206, %r205, -1240768329;
	add.s32 	%r207, %r206, %r205;
	shr.u32 	%r208, %r207, 31;
	shr.s32 	%r209, %r207, 7;
	add.s32 	%r210, %r209, %r208;
	mul.lo.s32 	%r211, %r210, 180;
	sub.s32 	%r212, %r205, %r211;
	add.s32 	%r213, %r217, 748800;
	mul.wide.u32 	%rd36, %r213, 4;
	add.s64 	%rd37, %rd2, %rd36;
	ld.global.f32 	%f9, [%rd37];
	add.s32 	%r214, %r27, %r212;
	mul.wide.u32 	%rd38, %r214, 4;
	add.s64 	%rd39, %rd1, %rd38;
	st.global.f32 	[%rd39], %f9;
	add.s32 	%r226, %r226, %r7;
	add.s32 	%r215, %r226, -374400;
	add.s32 	%r225, %r225, %r7;
	add.s32 	%r224, %r224, %r7;
	add.s32 	%r223, %r223, %r7;
	add.s32 	%r222, %r222, %r7;
	add.s32 	%r221, %r221, %r7;
	add.s32 	%r220, %r220, %r7;
	add.s32 	%r219, %r219, %r7;
	add.s32 	%r218, %r218, %r7;
	add.s32 	%r217, %r217, %r7;
	setp.lt.u32 	%p3, %r215, 180;
	@%p3 bra 	$L__BB8_4;
$L__BB8_5:
	add.s32 	%r216, %r216, %r17;
	setp.lt.s32 	%p4, %r216, 520;
	@%p4 bra 	$L__BB8_2;
$L__BB8_6:
	ret;

}


// ===== COMPILED SASS (sm_100) =====

	.target	sm_100

	.elftype	@"ET_EXEC"


//--------------------- .note.nv.tkinfo           --------------------------
	.section	.note.nv.tkinfo,"",@"SHT_NOTE"
	.sectionflags	@"SHF_NOTE_NV_TKINFO"
	.tkinfo
        /*0018*/ 	.word	0x00000002
        /*0030*/ 	.string	""
        /*0030*/ 	.string	"ptxas"
        /*0030*/ 	.string	"Cuda compilation tools, release 13.0, V13.0.88"
        /*0030*/ 	.string	"Build cuda_13.0.r13.0/compiler.36424714_0"
        /*0030*/ 	.string	"-arch sm_100 -m 64 "



//--------------------- .note.nv.cuinfo           --------------------------
	.section	.note.nv.cuinfo,"",@"SHT_NOTE"
	.sectionflags	@"SHF_NOTE_NV_CUINFO"
        /*0018*/ 	.short	0x0002
        /*001a*/ 	.short	0x0064
        /*001c*/ 	.short	0x0082
	.zero		2


//--------------------- .nv.info                  --------------------------
	.section	.nv.info,"",@"SHT_CUDA_INFO"
	.align	4


	//----- nvinfo : EIATTR_REGCOUNT
	.align		4
        /*0000*/ 	.byte	0x04, 0x2f
        /*0002*/ 	.short	(.L_9 - .L_8)
	.align		4
.L_8:
        /*0004*/ 	.word	index@(_Z10initializePfS_)
        /*0008*/ 	.word	0x00000028


	//----- nvinfo : EIATTR_FRAME_SIZE
	.align		4
.L_9:
        /*000c*/ 	.byte	0x04, 0x11
        /*000e*/ 	.short	(.L_11 - .L_10)
	.align		4
.L_10:
        /*0010*/ 	.word	index@(_Z10initializePfS_)
        /*0014*/ 	.word	0x00000000


	//----- nvinfo : EIATTR_REGCOUNT
	.align		4
.L_11:
        /*0018*/ 	.byte	0x04, 0x2f
        /*001a*/ 	.short	(.L_13 - .L_12)
	.align		4
.L_12:
        /*001c*/ 	.word	index@(_Z14getEquilibriumPKfS0_S0_Pf)
        /*0020*/ 	.word	0x00000020


	//----- nvinfo : EIATTR_FRAME_SIZE
	.align		4
.L_13:
        /*0024*/ 	.byte	0x04, 0x11
        /*0026*/ 	.short	(.L_15 - .L_14)
	.align		4
.L_14:
        /*0028*/ 	.word	index@(_Z14getEquilibriumPKfS0_S0_Pf)
        /*002c*/ 	.word	0x00000000


	//----- nvinfo : EIATTR_REGCOUNT
	.align		4
.L_15:
        /*0030*/ 	.byte	0x04, 0x2f
        /*0032*/ 	.short	(.L_17 - .L_16)
	.align		4
.L_16:
        /*0034*/ 	.word	index@(_Z8getHvarsPfS_PKf)
        /*0038*/ 	.word	0x00000020


	//----- nvinfo : EIATTR_FRAME_SIZE
	.align		4
.L_17:
        /*003c*/ 	.byte	0x04, 0x11
        /*003e*/ 	.short	(.L_19 - .L_18)
	.align		4
.L_18:
        /*0040*/ 	.word	index@($__internal_1_$__cuda_sm3x_div_rn_noftz_f32_slowpath)
        /*0044*/ 	.word	0x00000000


	//----- nvinfo : EIATTR_FRAME_SIZE
	.align		4
.L_19:
        /*0048*/ 	.byte	0x04, 0x11
        /*004a*/ 	.short	(.L_21 - .L_20)
	.align		4
.L_20:
        /*004c*/ 	.word	index@(_Z8getHvarsPfS_PKf)
        /*0050*/ 	.word	0x00000000


	//----- nvinfo : EIATTR_REGCOUNT
	.align		4
.L_21:
        /*0054*/ 	.byte	0x04, 0x2f
        /*0056*/ 	.short	(.L_23 - .L_22)
	.align		4
.L_22:
        /*0058*/ 	.word	index@(_Z7outflowPf)
        /*005c*/ 	.word	0x00000020


	//----- nvinfo : EIATTR_FRAME_SIZE
	.align		4
.L_23:
        /*0060*/ 	.byte	0x04, 0x11
        /*0062*/ 	.short	(.L_25 - .L_24)
	.align		4
.L_24:
        /*0064*/ 	.word	index@(_Z7outflowPf)
        /*0068*/ 	.word	0x00000000


	//----- nvinfo : EIATTR_REGCOUNT
	.align		4
.L_25:
        /*006c*/ 	.byte	0x04, 0x2f
        /*006e*/ 	.short	(.L_27 - .L_26)
	.align		4
.L_26:
        /*0070*/ 	.word	index@(_Z8leftwallPfS_PKfS1_)
        /*0074*/ 	.word	0x0000002e


	//----- nvinfo : EIATTR_FRAME_SIZE
	.align		4
.L_27:
        /*0078*/ 	.byte	0x04, 0x11
        /*007a*/ 	.short	(.L_29 - .L_28)
	.align		4
.L_28:
        /*007c*/ 	.word	index@($__internal_0_$__cuda_sm20_div_rn_f64_full)
        /*0080*/ 	.word	0x00000000


	//----- nvinfo : EIATTR_FRAME_SIZE
	.align		4
.L_29:
        /*0084*/ 	.byte	0x04, 0x11
        /*0086*/ 	.short	(.L_31 - .L_30)
	.align		4
.L_30:
        /*0088*/ 	.word	index@(_Z8leftwallPfS_PKfS1_)
        /*008c*/ 	.word	0x00000000


	//----- nvinfo : EIATTR_REGCOUNT
	.align		4
.L_31:
        /*0090*/ 	.byte	0x04, 0x2f
        /*0092*/ 	.short	(.L_33 - .L_32)
	.align		4
.L_32:
        /*0094*/ 	.word	index@(_Z5zouhePKfPf)
        /*0098*/ 	.word	0x00000020


	//----- nvinfo : EIATTR_FRAME_SIZE
	.align		4
.L_33:
        /*009c*/ 	.byte	0x04, 0x11
        /*009e*/ 	.short	(.L_35 - .L_34)
	.align		4
.L_34:
        /*00a0*/ 	.word	index@(_Z5zouhePKfPf)
        /*00a4*/ 	.word	0x00000000


	//----- nvinfo : EIATTR_REGCOUNT
	.align		4
.L_35:
        /*00a8*/ 	.byte	0x04, 0x2f
        /*00aa*/ 	.short	(.L_37 - .L_36)
	.align		4
.L_36:
        /*00ac*/ 	.word	index@(_Z9collisionPKfPfS0_)
        /*00b0*/ 	.word	0x00000016


	//----- nvinfo : EIATTR_FRAME_SIZE
	.align		4
.L_37:
        /*00b4*/ 	.byte	0x04, 0x11
        /*00b6*/ 	.short	(.L_39 - .L_38)
	.align		4
.L_38:
        /*00b8*/ 	.word	index@(_Z9collisionPKfPfS0_)
        /*00bc*/ 	.word	0x00000000


	//----- nvinfo : EIATTR_REGCOUNT
	.align		4
.L_39:
        /*00c0*/ 	.byte	0x04, 0x2f
        /*00c2*/ 	.short	(.L_41 - .L_40)
	.align		4
.L_40:
        /*00c4*/ 	.word	index@(_Z7reboundPKfPf)
        /*00c8*/ 	.word	0x00000020


	//----- nvinfo : EIATTR_FRAME_SIZE
	.align		4
.L_41:
        /*00cc*/ 	.byte	0x04, 0x11
        /*00ce*/ 	.short	(.L_43 - .L_42)
	.align		4
.L_42:
        /*00d0*/ 	.word	index@(_Z7reboundPKfPf)
        /*00d4*/ 	.word	0x00000000


	//----- nvinfo : EIATTR_REGCOUNT
	.align		4
.L_43:
        /*00d8*/ 	.byte	0x04, 0x2f
        /*00da*/ 	.short	(.L_45 - .L_44)
	.align		4
.L_44:
        /*00dc*/ 	.word	index@(_Z9streamingPfPKf)
        /*00e0*/ 	.word	0x00000028


	//----- nvinfo : EIATTR_FRAME_SIZE
	.align		4
.L_45:
        /*00e4*/ 	.byte	0x04, 0x11
        /*00e6*/ 	.short	(.L_47 - .L_46)
	.align		4
.L_46:
        /*00e8*/ 	.word	index@(_Z9streamingPfPKf)
        /*00ec*/ 	.word	0x00000000


	//----- nvinfo : EIATTR_MIN_STACK_SIZE
	.align		4
.L_47:
        /*00f0*/ 	.byte	0x04, 0x12
        /*00f2*/ 	.short	(.L_49 - .L_48)
	.align		4
.L_48:
        /*00f4*/ 	.word	index@(_Z9streamingPfPKf)
        /*00f8*/ 	.word	0x00000000


	//----- nvinfo : EIATTR_MIN_STACK_SIZE
	.align		4
.L_49:
        /*00fc*/ 	.byte	0x04, 0x12
        /*00fe*/ 	.short	(.L_51 - .L_50)
	.align		4
.L_50:
        /*0100*/ 	.word	index@(_Z7reboundPKfPf)
        /*0104*/ 	.word	0x00000000


	//----- nvinfo : EIATTR_MIN_STACK_SIZE
	.align		4
.L_51:
        /*0108*/ 	.byte	0x04, 0x12
        /*010a*/ 	.short	(.L_53 - .L_52)
	.align		4
.L_52:
        /*010c*/ 	.word	index@(_Z9collisionPKfPfS0_)
        /*0110*/ 	.word	0x00000000


	//----- nvinfo : EIATTR_MIN_STACK_SIZE
	.align		4
.L_53:
        /*0114*/ 	.byte	0x04, 0x12
        /*0116*/ 	.short	(.L_55 - .L_54)
	.align		4
.L_54:
        /*0118*/ 	.word	index@(_Z5zouhePKfPf)
        /*011c*/ 	.word	0x00000000


	//----- nvinfo : EIATTR_MIN_STACK_SIZE
	.align		4
.L_55:
        /*0120*/ 	.byte	0x04, 0x12
        /*0122*/ 	.short	(.L_57 - .L_56)
	.align		4
.L_56:
        /*0124*/ 	.word	index@(_Z8leftwallPfS_PKfS1_)
        /*0128*/ 	.word	0x00000000


	//----- nvinfo : EIATTR_MIN_STACK_SIZE
	.align		4
.L_57:
        /*012c*/ 	.byte	0x04, 0x12
        /*012e*/ 	.short	(.L_59 - .L_58)
	.align		4
.L_58:
        /*0130*/ 	.word	index@(_Z7outflowPf)
        /*0134*/ 	.word	0x00000000


	//----- nvinfo : EIATTR_MIN_STACK_SIZE
	.align		4
.L_59:
        /*0138*/ 	.byte	0x04, 0x12
        /*013a*/ 	.short	(.L_61 - .L_60)
	.align		4
.L_60:
        /*013c*/ 	.word	index@(_Z8getHvarsPfS_PKf)
        /*0140*/ 	.word	0x00000000


	//----- nvinfo : EIATTR_MIN_STACK_SIZE
	.align		4
.L_61:
        /*0144*/ 	.byte	0x04, 0x12
        /*0146*/ 	.short	(.L_63 - .L_62)
	.align		4
.L_62:
        /*0148*/ 	.word	index@(_Z14getEquilibriumPKfS0_S0_Pf)
        /*014c*/ 	.word	0x00000000


	//----- nvinfo : EIATTR_MIN_STACK_SIZE
	.align		4
.L_63:
        /*0150*/ 	.byte	0x04, 0x12
        /*0152*/ 	.short	(.L_65 - .L_64)
	.align		4
.L_64:
        /*0154*/ 	.word	index@(_Z10initializePfS_)
        /*0158*/ 	.word	0x00000000
.L_65:


//--------------------- .nv.compat                --------------------------
	.section	.nv.compat,"",@"SHT_CUDA_COMPAT_INFO"
	.align	4
        /*0000*/ 	.byte	0x02, 0x09, 0x00, 0x00, 0x02, 0x02, 0x01, 0x00, 0x02, 0x05, 0x05, 0x00, 0x03, 0x07, 0x01, 0x01
        /*0010*/ 	.byte	0x02, 0x03, 0x00, 0x00, 0x02, 0x06, 0x01, 0x00, 0x04, 0x0b, 0x08, 0x00, 0x01, 0x00, 0x00, 0x00
        /*0020*/ 	.byte	0x00, 0x00, 0x00, 0x00


//--------------------- .nv.info._Z9streamingPfPKf --------------------------
	.section	.nv.info._Z9streamingPfPKf,"",@"SHT_CUDA_INFO"
	.sectionflags	@""
	.align	4


	//----- nvinfo : EIATTR_CUDA_API_VERSION
	.align		4
        /*0000*/ 	.byte	0x04, 0x37
        /*0002*/ 	.short	(.L_67 - .L_66)
.L_66:
        /*0004*/ 	.word	0x00000082


	//----- nvinfo : EIATTR_KPARAM_INFO
	.align		4
.L_67:
        /*0008*/ 	.byte	0x04, 0x17
        /*000a*/ 	.short	(.L_69 - .L_68)
.L_68:
        /*000c*/ 	.word	0x00000000
        /*0010*/ 	.short	0x0001
        /*0012*/ 	.short	0x0008
        /*0014*/ 	.byte	0x00, 0xf5, 0x21, 0x00


	//----- nvinfo : EIATTR_KPARAM_INFO
	.align		4
.L_69:
        /*0018*/ 	.byte	0x04, 0x17
        /*001a*/ 	.short	(.L_71 - .L_70)
.L_70:
        /*001c*/ 	.word	0x00000000
        /*0020*/ 	.short	0x0000
        /*0022*/ 	.short	0x0000
        /*0024*/ 	.byte	0x00, 0xf5, 0x21, 0x00


	//----- nvinfo : EIATTR_SPARSE_MMA_MASK
	.align		4
.L_71:
        /*0028*/ 	.byte	0x03, 0x50
        /*002a*/ 	.short	0x0000


	//----- nvinfo : EIATTR_MAXREG_COUNT
	.align		4
        /*002c*/ 	.byte	0x03, 0x1b
        /*002e*/ 	.short	0x00ff


	//----- nvinfo : EIATTR_MERCURY_ISA_VERSION
	.align		4
        /*0030*/ 	.byte	0x03, 0x5f
        /*0032*/ 	.short	0x0101


	//----- nvinfo : EIATTR_VRC_CTA_INIT_COUNT
	.align		4
        /*0034*/ 	.byte	0x02, 0x4a
	.zero		1
	.zero		1


	//----- nvinfo : EIATTR_EXIT_INSTR_OFFSETS
	.align		4
        /*0038*/ 	.byte	0x04, 0x1c
        /*003a*/ 	.short	(.L_73 - .L_72)


	//   ....[0]....
.L_72:
        /*003c*/ 	.word	0x00000070


	//   ....[1]....
        /*0040*/ 	.word	0x00000df0


	//----- nvinfo : EIATTR_CRS_STACK_SIZE
	.align		4
.L_73:
        /*0044*/ 	.byte	0x04, 0x1e
        /*0046*/ 	.short	(.L_75 - .L_74)
.L_74:
        /*0048*/ 	.word	0x00000000


	//----- nvinfo : EIATTR_CBANK_PARAM_SIZE
	.align		4
.L_75:
        /*004c*/ 	.byte	0x03, 0x19
        /*004e*/ 	.short	0x0010


	//----- nvinfo : EIATTR_PARAM_CBANK
	.align		4
        /*0050*/ 	.byte	0x04, 0x0a
        /*0052*/ 	.short	(.L_77 - .L_76)
	.align		4
.L_76:
        /*0054*/ 	.word	index@(.nv.constant0._Z9streamingPfPKf)
        /*0058*/ 	.short	0x0380
        /*005a*/ 	.short	0x0010


	//----- nvinfo : EIATTR_SW_WAR
	.align		4
.L_77:
        /*005c*/ 	.byte	0x04, 0x36
        /*005e*/ 	.short	(.L_79 - .L_78)
.L_78:
        /*0060*/ 	.word	0x00000008
.L_79:


//--------------------- .nv.info._Z7reboundPKfPf  --------------------------
	.section	.nv.info._Z7reboundPKfPf,"",@"SHT_CUDA_INFO"
	.sectionflags	@""
	.align	4


	//----- nvinfo : EIATTR_CUDA_API_VERSION
	.align		4
        /*0000*/ 	.byte	0x04, 0x37
        /*0002*/ 	.short	(.L_81 - .L_80)
.L_80:
        /*0004*/ 	.word	0x00000082


	//----- nvinfo : EIATTR_KPARAM_INFO
	.align		4
.L_81:
        /*0008*/ 	.byte	0x04, 0x17
        /*000a*/ 	.short	(.L_83 - .L_82)
.L_82:
        /*000c*/ 	.word	0x00000000
        /*0010*/ 	.short	0x0001
        /*0012*/ 	.short	0x0008
        /*0014*/ 	.byte	0x00, 0xf5, 0x21, 0x00


	//----- nvinfo : EIATTR_KPARAM_INFO
	.align		4
.L_83:
        /*0018*/ 	.byte	0x04, 0x17
        /*001a*/ 	.short	(.L_85 - .L_84)
.L_84:
        /*001c*/ 	.word	0x00000000
        /*0020*/ 	.short	0x0000
        /*0022*/ 	.short	0x0000
        /*0024*/ 	.byte	0x00, 0xf5, 0x21, 0x00


	//----- nvinfo : EIATTR_SPARSE_MMA_MASK
	.align		4
.L_85:
        /*0028*/ 	.byte	0x03, 0x50
        /*002a*/ 	.short	0x0000


	//----- nvinfo : EIATTR_MAXREG_COUNT
	.align		4
        /*002c*/ 	.byte	0x03, 0x1b
        /*002e*/ 	.short	0x00ff


	//----- nvinfo : EIATTR_MERCURY_ISA_VERSION
	.align		4
        /*0030*/ 	.byte	0x03, 0x5f
        /*0032*/ 	.short	0x0101


	//----- nvinfo : EIATTR_VRC_CTA_INIT_COUNT
	.align		4
        /*0034*/ 	.byte	0x02, 0x4a
	.zero		1
	.zero		1


	//----- nvinfo : EIATTR_EXIT_INSTR_OFFSETS
	.align		4
        /*0038*/ 	.byte	0x04, 0x1c
        /*003a*/ 	.short	(.L_87 - .L_86)


	//   ....[0]....
.L_86:
        /*003c*/ 	.word	0x000000a0


	//   ....[1]....
        /*0040*/ 	.word	0x00000650


	//----- nvinfo : EIATTR_CRS_STACK_SIZE
	.align		4
.L_87:
        /*0044*/ 	.byte	0x04, 0x1e
        /*0046*/ 	.short	(.L_89 - .L_88)
.L_88:
        /*0048*/ 	.word	0x00000000


	//----- nvinfo : EIATTR_CBANK_PARAM_SIZE
	.align		4
.L_89:
        /*004c*/ 	.byte	0x03, 0x19
        /*004e*/ 	.short	0x0010


	//----- nvinfo : EIATTR_PARAM_CBANK
	.align		4
        /*0050*/ 	.byte	0x04, 0x0a
        /*0052*/ 	.short	(.L_91 - .L_90)
	.align		4
.L_90:
        /*0054*/ 	.word	index@(.nv.constant0._Z7reboundPKfPf)
        /*0058*/ 	.short	0x0380
        /*005a*/ 	.short	0x0010


	//----- nvinfo : EIATTR_SW_WAR
	.align		4
.L_91:
        /*005c*/ 	.byte	0x04, 0x36
        /*005e*/ 	.short	(.L_93 - .L_92)
.L_92:
        /*0060*/ 	.word	0x00000008
.L_93:


//--------------------- .nv.info._Z9collisionPKfPfS0_ --------------------------
	.section	.nv.info._Z9collisionPKfPfS0_,"",@"SHT_CUDA_INFO"
	.sectionflags	@""
	.align	4


	//----- nvinfo : EIATTR_CUDA_API_VERSION
	.align		4
        /*0000*/ 	.byte	0x04, 0x37
        /*0002*/ 	.short	(.L_95 - .L_94)
.L_94:
        /*0004*/ 	.word	0x00000082


	//----- nvinfo : EIATTR_KPARAM_INFO
	.align		4
.L_95:
        /*0008*/ 	.byte	0x04, 0x17
        /*000a*/ 	.short	(.L_97 - .L_96)
.L_96:
        /*000c*/ 	.word	0x00000000
        /*0010*/ 	.short	0x0002
        /*0012*/ 	.short	0x0010
        /*0014*/ 	.byte	0x00, 0xf5, 0x21, 0x00


	//----- nvinfo : EIATTR_KPARAM_INFO
	.align		4
.L_97:
        /*0018*/ 	.byte	0x04, 0x17
        /*001a*/ 	.short	(.L_99 - .L_98)
.L_98:
        /*001c*/ 	.word	0x00000000
        /*0020*/ 	.short	0x0001
        /*0022*/ 	.short	0x0008
        /*0024*/ 	.byte	0x00, 0xf5, 0x21, 0x00


	//----- nvinfo : EIATTR_KPARAM_INFO
	.align		4
.L_99:
        /*0028*/ 	.byte	0x04, 0x17
        /*002a*/ 	.short	(.L_101 - .L_100)
.L_100:
        /*002c*/ 	.word	0x00000000
        /*0030*/ 	.short	0x0000
        /*0032*/ 	.short	0x0000
        /*0034*/ 	.byte	0x00, 0xf5, 0x21, 0x00


	//----- nvinfo : EIATTR_SPARSE_MMA_MASK
	.align		4
.L_101:
        /*0038*/ 	.byte	0x03, 0x50
        /*003a*/ 	.short	0x0000


	//----- nvinfo : EIATTR_MAXREG_COUNT
	.align		4
        /*003c*/ 	.byte	0x03, 0x1b
        /*003e*/ 	.short	0x00ff


	//----- nvinfo : EIATTR_MERCURY_ISA_VERSION
	.align		4
        /*0040*/ 	.byte	0x03, 0x5f
        /*0042*/ 	.short	0x0101


	//----- nvinfo : EIATTR_VRC_CTA_INIT_COUNT
	.align		4
        /*0044*/ 	.byte	0x02, 0x4a
	.zero		1
	.zero		1


	//----- nvinfo : EIATTR_EXIT_INSTR_OFFSETS
	.align		4
        /*0048*/ 	.byte	0x04, 0x1c
        /*004a*/ 	.short	(.L_103 - .L_102)


	//   ....[0]....
.L_102:
        /*004c*/ 	.word	0x000000c0


	//   ....[1]....
        /*0050*/ 	.word	0x00000560


	//----- nvinfo : EIATTR_CRS_STACK_SIZE
	.align		4
.L_103:
        /*0054*/ 	.byte	0x04, 0x1e
        /*0056*/ 	.short	(.L_105 - .L_104)
.L_104:
        /*0058*/ 	.word	0x00000000


	//----- nvinfo : EIATTR_CBANK_PARAM_SIZE
	.align		4
.L_105:
        /*005c*/ 	.byte	0x03, 0x19
        /*005e*/ 	.short	0x0018


	//----- nvinfo : EIATTR_PARAM_CBANK
	.align		4
        /*0060*/ 	.byte	0x04, 0x0a
        /*0062*/ 	.short	(.L_107 - .L_106)
	.align		4
.L_106:
        /*0064*/ 	.word	index@(.nv.constant0._Z9collisionPKfPfS0_)
        /*0068*/ 	.short	0x0380
        /*006a*/ 	.short	0x0018


	//----- nvinfo : EIATTR_SW_WAR
	.align		4
.L_107:
        /*006c*/ 	.byte	0x04, 0x36
        /*006e*/ 	.short	(.L_109 - .L_108)
.L_108:
        /*0070*/ 	.word	0x00000008
.L_109:


//--------------------- .nv.info._Z5zouhePKfPf    --------------------------
	.section	.nv.info._Z5zouhePKfPf,"",@"SHT_CUDA_INFO"
	.sectionflags	@""
	.align	4


	//----- nvinfo : EIATTR_CUDA_API_VERSION
	.align		4
        /*0000*/ 	.byte	0x04, 0x37
        /*0002*/ 	.short	(.L_111 - .L_110)
.L_110:
        /*0004*/ 	.word	0x00000082


	//----- nvinfo : EIATTR_KPARAM_INFO
	.align		4
.L_111:
        /*0008*/ 	.byte	0x04, 0x17
        /*000a*/ 	.short	(.L_113 - .L_112)
.L_112:
        /*000c*/ 	.word	0x00000000
        /*0010*/ 	.short	0x0001
        /*0012*/ 	.short	0x0008
        /*0014*/ 	.byte	0x00, 0xf5, 0x21, 0x00


	//----- nvinfo : EIATTR_KPARAM_INFO
	.align		4
.L_113:
        /*0018*/ 	.byte	0x04, 0x17
        /*001a*/ 	.short	(.L_115 - .L_114)
.L_114:
        /*001c*/ 	.word	0x00000000
        /*0020*/ 	.short	0x0000
        /*0022*/ 	.short	0x0000
        /*0024*/ 	.byte	0x00, 0xf5, 0x21, 0x00


	//----- nvinfo : EIATTR_SPARSE_MMA_MASK
	.align		4
.L_115:
        /*0028*/ 	.byte	0x03, 0x50
        /*002a*/ 	.short	0x0000


	//----- nvinfo : EIATTR_MAXREG_COUNT
	.align		4
        /*002c*/ 	.byte	0x03, 0x1b
        /*002e*/ 	.short	0x00ff


	//----- nvinfo : EIATTR_MERCURY_ISA_VERSION
	.align		4
        /*0030*/ 	.byte	0x03, 0x5f
        /*0032*/ 	.short	0x0101


	//----- nvinfo : EIATTR_VRC_CTA_INIT_COUNT
	.align		4
        /*0034*/ 	.byte	0x02, 0x4a
	.zero		1
	.zero		1


	//----- nvinfo : EIATTR_EXIT_INSTR_OFFSETS
	.align		4
        /*0038*/ 	.byte	0x04, 0x1c
        /*003a*/ 	.short	(.L_117 - .L_116)


	//   ....[0]....
.L_116:
        /*003c*/ 	.word	0x00000080


	//   ....[1]....
        /*0040*/ 	.word	0x00000530


	//   ....[2]....
        /*0044*/ 	.word	0x00000b20


	//----- nvinfo : EIATTR_CRS_STACK_SIZE
	.align		4
.L_117:
        /*0048*/ 	.byte	0x04, 0x1e
        /*004a*/ 	.short	(.L_119 - .L_118)
.L_118:
        /*004c*/ 	.word	0x00000000


	//----- nvinfo : EIATTR_CBANK_PARAM_SIZE
	.align		4
.L_119:
        /*0050*/ 	.byte	0x03, 0x19
        /*0052*/ 	.short	0x0010


	//----- nvinfo : EIATTR_PARAM_CBANK
	.align		4
        /*0054*/ 	.byte	0x04, 0x0a
        /*0056*/ 	.short	(.L_121 - .L_120)
	.align		4
.L_120:
        /*0058*/ 	.word	index@(.nv.constant0._Z5zouhePKfPf)
        /*005c*/ 	.short	0x0380
        /*005e*/ 	.short	0x0010


	//----- nvinfo : EIATTR_SW_WAR
	.align		4
.L_121:
        /*0060*/ 	.byte	0x04, 0x36
        /*0062*/ 	.short	(.L_123 - .L_122)
.L_122:
        /*0064*/ 	.word	0x00000008
.L_123:


//--------------------- .nv.info._Z8leftwallPfS_PKfS1_ --------------------------
	.section	.nv.info._Z8leftwallPfS_PKfS1_,"",@"SHT_CUDA_INFO"
	.sectionflags	@""
	.align	4


	//----- nvinfo : EIATTR_CUDA_API_VERSION
	.align		4
        /*0000*/ 	.byte	0x04, 0x37
        /*0002*/ 	.short	(.L_125 - .L_124)
.L_124:
        /*0004*/ 	.word	0x00000082


	//----- nvinfo : EIATTR_KPARAM_INFO
	.align		4
.L_125:
        /*0008*/ 	.byte	0x04, 0x17
        /*000a*/ 	.short	(.L_127 - .L_126)
.L_126:
        /*000c*/ 	.word	0x00000000
        /*0010*/ 	.short	0x0003
        /*0012*/ 	.short	0x0018
        /*0014*/ 	.byte	0x00, 0xf5, 0x21, 0x00


	//----- nvinfo : EIATTR_KPARAM_INFO
	.align		4
.L_127:
        /*0018*/ 	.byte	0x04, 0x17
        /*001a*/ 	.short	(.L_129 - .L_128)
.L_128:
        /*001c*/ 	.word	0x00000000
        /*0020*/ 	.short	0x0002
        /*0022*/ 	.short	0x0010
        /*0024*/ 	.byte	0x00, 0xf5, 0x21, 0x00


	//----- nvinfo : EIATTR_KPARAM_INFO
	.align		4
.L_129:
        /*0028*/ 	.byte	0x04, 0x17
        /*002a*/ 	.short	(.L_131 - .L_130)
.L_130:
        /*002c*/ 	.word	0x00000000
        /*0030*/ 	.short	0x0001
        /*0032*/ 	.short	0x0008
        /*0034*/ 	.byte	0x00, 0xf5, 0x21, 0x00


	//----- nvinfo : EIATTR_KPARAM_INFO
	.align		4
.L_131:
        /*0038*/ 	.byte	0x04, 0x17
        /*003a*/ 	.short	(.L_133 - .L_132)
.L_132:
        /*003c*/ 	.word	0x00000000
        /*0040*/ 	.short	0x0000
        /*0042*/ 	.short	0x0000
        /*0044*/ 	.byte	0x00, 0xf5, 0x21, 0x00


	//----- nvinfo : EIATTR_SPARSE_MMA_MASK
	.align		4
.L_133:
        /*0048*/ 	.byte	0x03, 0x50
        /*004a*/ 	.short	0x0000


	//----- nvinfo : EIATTR_MAXREG_COUNT
	.align		4
        /*004c*/ 	.byte	0x03, 0x1b
        /*004e*/ 	.short	0x00ff


	//----- nvinfo : EIATTR_MERCURY_ISA_VERSION
	.align		4
        /*0050*/ 	.byte	0x03, 0x5f
        /*0052*/ 	.short	0x0101


	//----- nvinfo : EIATTR_VRC_CTA_INIT_COUNT
	.align		4
        /*0054*/ 	.byte	0x02, 0x4a
	.zero		1
	.zero		1


	//----- nvinfo : EIATTR_EXIT_INSTR_OFFSETS
	.align		4
        /*0058*/ 	.byte	0x04, 0x1c
        /*005a*/ 	.short	(.L_135 - .L_134)


	//   ....[0]....
.L_134:
        /*005c*/ 	.word	0x00000080


	//   ....[1]....
        /*0060*/ 	.word	0x000007c0


	//   ....[2]....
        /*0064*/ 	.word	0x00001330


	//----- nvinfo : EIATTR_CRS_STACK_SIZE
	.align		4
.L_135:
        /*0068*/ 	.byte	0x04, 0x1e
        /*006a*/ 	.short	(.L_137 - .L_136)
.L_136:
        /*006c*/ 	.word	0x00000000


	//----- nvinfo : EIATTR_CBANK_PARAM_SIZE
	.align		4
.L_137:
        /*0070*/ 	.byte	0x03, 0x19
        /*0072*/ 	.short	0x0020


	//----- nvinfo : EIATTR_PARAM_CBANK
	.align		4
        /*0074*/ 	.byte	0x04, 0x0a
        /*0076*/ 	.short	(.L_139 - .L_138)
	.align		4
.L_138:
        /*0078*/ 	.word	index@(.nv.constant0._Z8leftwallPfS_PKfS1_)
        /*007c*/ 	.short	0x0380
        /*007e*/ 	.short	0x0020


	//----- nvinfo : EIATTR_SW_WAR
	.align		4
.L_139:
        /*0080*/ 	.byte	0x04, 0x36
        /*0082*/ 	.short	(.L_141 - .L_140)
.L_140:
        /*0084*/ 	.word	0x00000008
.L_141:


//--------------------- .nv.info._Z7outflowPf     --------------------------
	.section	.nv.info._Z7outflowPf,"",@"SHT_CUDA_INFO"
	.sectionflags	@""
	.align	4


	//----- nvinfo : EIATTR_CUDA_API_VERSION
	.align		4
        /*0000*/ 	.byte	0x04, 0x37
        /*0002*/ 	.short	(.L_143 - .L_142)
.L_142:
        /*0004*/ 	.word	0x00000082


	//----- nvinfo : EIATTR_KPARAM_INFO
	.align		4
.L_143:
        /*0008*/ 	.byte	0x04, 0x17
        /*000a*/ 	.short	(.L_145 - .L_144)
.L_144:
        /*000c*/ 	.word	0x00000000
        /*0010*/ 	.short	0x0000
        /*0012*/ 	.short	0x0000
        /*0014*/ 	.byte	0x00, 0xf5, 0x21, 0x00


	//----- nvinfo : EIATTR_SPARSE_MMA_MASK
	.align		4
.L_145:
        /*0018*/ 	.byte	0x03, 0x50
        /*001a*/ 	.short	0x0000


	//----- nvinfo : EIATTR_MAXREG_COUNT
	.align		4
        /*001c*/ 	.byte	0x03, 0x1b
        /*001e*/ 	.short	0x00ff


	//----- nvinfo : EIATTR_MERCURY_ISA_VERSION
	.align		4
        /*0020*/ 	.byte	0x03, 0x5f
        /*0022*/ 	.short	0x0101


	//----- nvinfo : EIATTR_VRC_CTA_INIT_COUNT
	.align		4
        /*0024*/ 	.byte	0x02, 0x4a
	.zero		1
	.zero		1


	//----- nvinfo : EIATTR_EXIT_INSTR_OFFSETS
	.align		4
        /*0028*/ 	.byte	0x04, 0x1c
        /*002a*/ 	.short	(.L_147 - .L_146)


	//   ....[0]....
.L_146:
        /*002c*/ 	.word	0x00000080


	//   ....[1]....
        /*0030*/ 	.word	0x000004b0


	//   ....[2]....
        /*0034*/ 	.word	0x00000b70


	//----- nvinfo : EIATTR_CRS_STACK_SIZE
	.align		4
.L_147:
        /*0038*/ 	.byte	0x04, 0x1e
        /*003a*/ 	.short	(.L_149 - .L_148)
.L_148:
        /*003c*/ 	.word	0x00000000


	//----- nvinfo : EIATTR_CBANK_PARAM_SIZE
	.align		4
.L_149:
        /*0040*/ 	.byte	0x03, 0x19
        /*0042*/ 	.short	0x0008


	//----- nvinfo : EIATTR_PARAM_CBANK
	.align		4
        /*0044*/ 	.byte	0x04, 0x0a
        /*0046*/ 	.short	(.L_151 - .L_150)
	.align		4
.L_150:
        /*0048*/ 	.word	index@(.nv.constant0._Z7outflowPf)
        /*004c*/ 	.short	0x0380
        /*004e*/ 	.short	0x0008


	//----- nvinfo : EIATTR_SW_WAR
	.align		4
.L_151:
        /*0050*/ 	.byte	0x04, 0x36
        /*0052*/ 	.short	(.L_153 - .L_152)
.L_152:
        /*0054*/ 	.word	0x00000008
.L_153:


//--------------------- .nv.info._Z8getHvarsPfS_PKf --------------------------
	.section	.nv.info._Z8getHvarsPfS_PKf,"",@"SHT_CUDA_INFO"
	.sectionflags	@""
	.align	4


	//----- nvinfo : EIATTR_CUDA_API_VERSION
	.align		4
        /*0000*/ 	.byte	0x04, 0x37
        /*0002*/ 	.short	(.L_155 - .L_154)
.L_154:
        /*0004*/ 	.word	0x00000082


	//----- nvinfo : EIATTR_KPARAM_INFO
	.align		4
.L_155:
        /*0008*/ 	.byte	0x04, 0x17
        /*000a*/ 	.short	(.L_157 - .L_156)
.L_156:
        /*000c*/ 	.word	0x00000000
        /*0010*/ 	.short	0x0002
        /*0012*/ 	.short	0x0010
        /*0014*/ 	.byte	0x00, 0xf5, 0x21, 0x00


	//----- nvinfo : EIATTR_KPARAM_INFO
	.align		4
.L_157:
        /*0018*/ 	.byte	0x04, 0x17
        /*001a*/ 	.short	(.L_159 - .L_158)
.L_158:
        /*001c*/ 	.word	0x00000000
        /*0020*/ 	.short	0x0001
        /*0022*/ 	.short	0x0008
        /*0024*/ 	.byte	0x00, 0xf5, 0x21, 0x00


	//----- nvinfo : EIATTR_KPARAM_INFO
	.align		4
.L_159:
        /*0028*/ 	.byte	0x04, 0x17
        /*002a*/ 	.short	(.L_161 - .L_160)
.L_160:
        /*002c*/ 	.word	0x00000000
        /*0030*/ 	.short	0x0000
        /*0032*/ 	.short	0x0000
        /*0034*/ 	.byte	0x00, 0xf5, 0x21, 0x00


	//----- nvinfo : EIATTR_SPARSE_MMA_MASK
	.align		4
.L_161:
        /*0038*/ 	.byte	0x03, 0x50
        /*003a*/ 	.short	0x0000


	//----- nvinfo : EIATTR_MAXREG_COUNT
	.align		4
        /*003c*/ 	.byte	0x03, 0x1b
        /*003e*/ 	.short	0x00ff


	//----- nvinfo : EIATTR_MERCURY_ISA_VERSION
	.align		4
        /*0040*/ 	.byte	0x03, 0x5f
        /*0042*/ 	.short	0x0101


	//----- nvinfo : EIATTR_VRC_CTA_INIT_COUNT
	.align		4
        /*0044*/ 	.byte	0x02, 0x4a
	.zero		1
	.zero		1


	//----- nvinfo : EIATTR_EXIT_INSTR_OFFSETS
	.align		4
        /*0048*/ 	.byte	0x04, 0x1c
        /*004a*/ 	.short	(.L_163 - .L_162)


	//   ....[0]....
.L_162:
        /*004c*/ 	.word	0x000000c0


	//   ....[1]....
        /*0050*/ 	.word	0x00000ac0


	//----- nvinfo : EIATTR_CRS_STACK_SIZE
	.align		4
.L_163:
        /*0054*/ 	.byte	0x04, 0x1e
        /*0056*/ 	.short	(.L_165 - .L_164)
.L_164:
        /*0058*/ 	.word	0x00000000


	//----- nvinfo : EIATTR_CBANK_PARAM_SIZE
	.align		4
.L_165:
        /*005c*/ 	.byte	0x03, 0x19
        /*005e*/ 	.short	0x0018


	//----- nvinfo : EIATTR_PARAM_CBANK
	.align		4
        /*0060*/ 	.byte	0x04, 0x0a
        /*0062*/ 	.short	(.L_167 - .L_166)
	.align		4
.L_166:
        /*0064*/ 	.word	index@(.nv.constant0._Z8getHvarsPfS_PKf)
        /*0068*/ 	.short	0x0380
        /*006a*/ 	.short	0x0018


	//----- nvinfo : EIATTR_SW_WAR
	.align		4
.L_167:
        /*006c*/ 	.byte	0x04, 0x36
        /*006e*/ 	.short	(.L_169 - .L_168)
.L_168:
        /*0070*/ 	.word	0x00000008
.L_169:


//--------------------- .nv.info._Z14getEquilibriumPKfS0_S0_Pf --------------------------
	.section	.nv.info._Z14getEquilibriumPKfS0_S0_Pf,"",@"SHT_CUDA_INFO"
	.sectionflags	@""
	.align	4


	//----- nvinfo : EIATTR_CUDA_API_VERSION
	.align		4
        /*0000*/ 	.byte	0x04, 0x37
        /*0002*/ 	.short	(.L_171 - .L_170)
.L_170:
        /*0004*/ 	.word	0x00000082


	//----- nvinfo : EIATTR_KPARAM_INFO
	.align		4
.L_171:
        /*0008*/ 	.byte	0x04, 0x17
        /*000a*/ 	.short	(.L_173 - .L_172)
.L_172:
        /*000c*/ 	.word	0x00000000
        /*0010*/ 	.short	0x0003
        /*0012*/ 	.short	0x0018
        /*0014*/ 	.byte	0x00, 0xf5, 0x21, 0x00


	//----- nvinfo : EIATTR_KPARAM_INFO
	.align		4
.L_173:
        /*0018*/ 	.byte	0x04, 0x17
        /*001a*/ 	.short	(.L_175 - .L_174)
.L_174:
        /*001c*/ 	.word	0x00000000
        /*0020*/ 	.short	0x0002
        /*0022*/ 	.short	0x0010
        /*0024*/ 	.byte	0x00, 0xf5, 0x21, 0x00


	//----- nvinfo : EIATTR_KPARAM_INFO
	.align		4
.L_175:
        /*0028*/ 	.byte	0x04, 0x17
        /*002a*/ 	.short	(.L_177 - .L_176)
.L_176:
        /*002c*/ 	.word	0x00000000
        /*0030*/ 	.short	0x0001
        /*0032*/ 	.short	0x0008
        /*0034*/ 	.byte	0x00, 0xf5, 0x21, 0x00


	//----- nvinfo : EIATTR_KPARAM_INFO
	.align		4
.L_177:
        /*0038*/ 	.byte	0x04, 0x17
        /*003a*/ 	.short	(.L_179 - .L_178)
.L_178:
        /*003c*/ 	.word	0x00000000
        /*0040*/ 	.short	0x0000
        /*0042*/ 	.short	0x0000
        /*0044*/ 	.byte	0x00, 0xf5, 0x21, 0x00


	//----- nvinfo : EIATTR_SPARSE_MMA_MASK
	.align		4
.L_179:
        /*0048*/ 	.byte	0x03, 0x50
        /*004a*/ 	.short	0x0000


	//----- nvinfo : EIATTR_MAXREG_COUNT
	.align		4
        /*004c*/ 	.byte	0x03, 0x1b
        /*004e*/ 	.short	0x00ff


	//----- nvinfo : EIATTR_MERCURY_ISA_VERSION
	.align		4
        /*0050*/ 	.byte	0x03, 0x5f
        /*0052*/ 	.short	0x0101


	//----- nvinfo : EIATTR_VRC_CTA_INIT_COUNT
	.align		4
        /*0054*/ 	.byte	0x02, 0x4a
	.zero		1
	.zero		1


	//----- nvinfo : EIATTR_EXIT_INSTR_OFFSETS
	.align		4
        /*0058*/ 	.byte	0x04, 0x1c
        /*005a*/ 	.short	(.L_181 - .L_180)


	//   ....[0]....
.L_180:
        /*005c*/ 	.word	0x000000c0


	//   ....[1]....
        /*0060*/ 	.word	0x00000bb0


	//----- nvinfo : EIATTR_CRS_STACK_SIZE
	.align		4
.L_181:
        /*0064*/ 	.byte	0x04, 0x1e
        /*0066*/ 	.short	(.L_183 - .L_182)
.L_182:
        /*0068*/ 	.word	0x00000000


	//----- nvinfo : EIATTR_CBANK_PARAM_SIZE
	.align		4
.L_183:
        /*006c*/ 	.byte	0x03, 0x19
        /*006e*/ 	.short	0x0020


	//----- nvinfo : EIATTR_PARAM_CBANK
	.align		4
        /*0070*/ 	.byte	0x04, 0x0a
        /*0072*/ 	.short	(.L_185 - .L_184)
	.align		4
.L_184:
        /*0074*/ 	.word	index@(.nv.constant0._Z14getEquilibriumPKfS0_S0_Pf)
        /*0078*/ 	.short	0x0380
        /*007a*/ 	.short	0x0020


	//----- nvinfo : EIATTR_SW_WAR
	.align		4
.L_185:
        /*007c*/ 	.byte	0x04, 0x36
        /*007e*/ 	.short	(.L_187 - .L_186)
.L_186:
        /*0080*/ 	.word	0x00000008
.L_187:


//--------------------- .nv.info._Z10initializePfS_ --------------------------
	.section	.nv.info._Z10initializePfS_,"",@"SHT_CUDA_INFO"
	.sectionflags	@""
	.align	4


	//----- nvinfo : EIATTR_CUDA_API_VERSION
	.align		4
        /*0000*/ 	.byte	0x04, 0x37
        /*0002*/ 	.short	(.L_189 - .L_188)
.L_188:
        /*0004*/ 	.word	0x00000082


	//----- nvinfo : EIATTR_KPARAM_INFO
	.align		4
.L_189:
        /*0008*/ 	.byte	0x04, 0x17
        /*000a*/ 	.short	(.L_191 - .L_190)
.L_190:
        /*000c*/ 	.word	0x00000000
        /*0010*/ 	.short	0x0001
        /*0012*/ 	.short	0x0008
        /*0014*/ 	.byte	0x00, 0xf5, 0x21, 0x00


	//----- nvinfo : EIATTR_KPARAM_INFO
	.align		4
.L_191:
        /*0018*/ 	.byte	0x04, 0x17
        /*001a*/ 	.short	(.L_193 - .L_192)
.L_192:
        /*001c*/ 	.word	0x00000000
        /*0020*/ 	.short	0x0000
        /*0022*/ 	.short	0x0000
        /*0024*/ 	.byte	0x00, 0xf5, 0x21, 0x00


	//----- nvinfo : EIATTR_SPARSE_MMA_MASK
	.align		4
.L_193:
        /*0028*/ 	.byte	0x03, 0x50
        /*002a*/ 	.short	0x0000


	//----- nvinfo : EIATTR_MAXREG_COUNT
	.align		4
        /*002c*/ 	.byte	0x03, 0x1b
        /*002e*/ 	.short	0x00ff


	//----- nvinfo : EIATTR_MERCURY_ISA_VERSION
	.align		4
        /*0030*/ 	.byte	0x03, 0x5f
        /*0032*/ 	.short	0x0101


	//----- nvinfo : EIATTR_VRC_CTA_INIT_COUNT
	.align		4
        /*0034*/ 	.byte	0x02, 0x4a
	.zero		1
	.zero		1


	//----- nvinfo : EIATTR_EXIT_INSTR_OFFSETS
	.align		4
        /*0038*/ 	.byte	0x04, 0x1c
        /*003a*/ 	.short	(.L_195 - .L_194)


	//   ....[0]....
.L_194:
        /*003c*/ 	.word	0x000000c0


	//   ....[1]....
        /*0040*/ 	.word	0x00000a00


	//----- nvinfo : EIATTR_CRS_STACK_SIZE
	.align		4
.L_195:
        /*0044*/ 	.byte	0x04, 0x1e
        /*0046*/ 	.short	(.L_197 - .L_196)
.L_196:
        /*0048*/ 	.word	0x00000000


	//----- nvinfo : EIATTR_CBANK_PARAM_SIZE
	.align		4
.L_197:
        /*004c*/ 	.byte	0x03, 0x19
        /*004e*/ 	.short	0x0010


	//----- nvinfo : EIATTR_PARAM_CBANK
	.align		4
        /*0050*/ 	.byte	0x04, 0x0a
        /*0052*/ 	.short	(.L_199 - .L_198)
	.align		4
.L_198:
        /*0054*/ 	.word	index@(.nv.constant0._Z10initializePfS_)
        /*0058*/ 	.short	0x0380
        /*005a*/ 	.short	0x0010


	//----- nvinfo : EIATTR_SW_WAR
	.align		4
.L_199:
        /*005c*/ 	.byte	0x04, 0x36
        /*005e*/ 	.short	(.L_201 - .L_200)
.L_200:
        /*0060*/ 	.word	0x00000008
.L_201:


//--------------------- .nv.callgraph             --------------------------
	.section	.nv.callgraph,"",@"SHT_CUDA_CALLGRAPH"
	.align	4
	.sectionentsize	8
	.align		4
        /*0000*/ 	.word	0x00000000
	.align		4
        /*0004*/ 	.word	0xffffffff
	.align		4
        /*0008*/ 	.word	0x00000000
	.align		4
        /*000c*/ 	.word	0xfffffffe
	.align		4
        /*0010*/ 	.word	0x00000000
	.align		4
        /*0014*/ 	.word	0xfffffffd
	.align		4
        /*0018*/ 	.word	0x00000000
	.align		4
        /*001c*/ 	.word	0xfffffffc


//--------------------- .nv.constant3             --------------------------
	.section	.nv.constant3,"a",@progbits
	.align	4
.nv.constant3:
	.type		C,@object
	.size		C,(iC - C)
C:
        /*0000*/ 	.byte	0x00, 0x00, 0x00, 0x00, 0x00, 0x00, 0x00, 0x00, 0x00, 0x00, 0x00, 0x00, 0x00, 0x00, 0x80, 0xbf
        /*0010*/ 	.byte	0x00, 0x00, 0x00, 0x00, 0x00, 0x00, 0x80, 0x3f, 0x00, 0x00, 0x80, 0xbf, 0x00, 0x00, 0x00, 0x00
        /*0020*/ 	.byte	0x00, 0x00, 0x80, 0xbf, 0x00, 0x00, 0x80, 0xbf, 0x00, 0x00, 0x80, 0xbf, 0x00, 0x00, 0x80, 0x3f
        /*0030*/ 	.byte	0x00, 0x00, 0x80, 0x3f, 0x00, 0x00, 0x00, 0x00, 0x00, 0x00, 0x80, 0x3f, 0x00, 0x00, 0x80, 0xbf
        /*0040*/ 	.byte	0x00, 0x00, 0x80, 0x3f, 0x00, 0x00, 0x80, 0x3f
	.type		iC,@object
	.size		iC,(NOSLIP - iC)
iC:
        /*0048*/ 	.byte	0x00, 0x00, 0x00, 0x00, 0x00, 0x00, 0x00, 0x00, 0x00, 0x00, 0x00, 0x00, 0xff, 0xff, 0xff, 0xff
        /*0058*/ 	.byte	0x00, 0x00, 0x00, 0x00, 0x01, 0x00, 0x00, 0x00, 0xff, 0xff, 0xff, 0xff, 0x00, 0x00, 0x00, 0x00
        /*0068*/ 	.byte	0xff, 0xff, 0xff, 0xff, 0xff, 0xff, 0xff, 0xff, 0xff, 0xff, 0xff, 0xff, 0x01, 0x00, 0x00, 0x00
        /*0078*/ 	.byte	0x01, 0x00, 0x00, 0x00, 0x00, 0x00, 0x00, 0x00, 0x01, 0x00, 0x00, 0x00, 0xff, 0xff, 0xff, 0xff
        /*0088*/ 	.byte	0x01, 0x00, 0x00, 0x00, 0x01, 0x00, 0x00, 0x00
	.type		NOSLIP,@object
	.size		NOSLIP,(I1 - NOSLIP)
NOSLIP:
        /*0090*/ 	.byte	0x00, 0x00, 0x00, 0x00, 0x02, 0x00, 0x00, 0x00, 0x01, 0x00, 0x00, 0x00, 0x06, 0x00, 0x00, 0x00
        /*00a0*/ 	.byte	0x08, 0x00, 0x00, 0x00, 0x07, 0x00, 0x00, 0x00, 0x03, 0x00, 0x00, 0x00, 0x05, 0x00, 0x00, 0x00
        /*00b0*/ 	.byte	0x04, 0x00, 0x00, 0x00
	.type		I1,@object
	.size		I1,(I2 - I1)
I1:
        /*00b4*/ 	.byte	0x03, 0x00, 0x00, 0x00, 0x04, 0x00, 0x00, 0x00, 0x05, 0x00, 0x00, 0x00
	.type		I2,@object
	.size		I2,(I3 - I2)
I2:
        /*00c0*/ 	.byte	0x00, 0x00, 0x00, 0x00, 0x01, 0x00, 0x00, 0x00, 0x02, 0x00, 0x00, 0x00
	.type		I3,@object
	.size		I3,(NULB - I3)
I3:
        /*00cc*/ 	.byte	0x06, 0x00, 0x00, 0x00, 0x07, 0x00, 0x00, 0x00, 0x08, 0x00, 0x00, 0x00
	.type		NULB,@object
	.size		NULB,(OMEGA - NULB)
NULB:
	.zero		4
	.type		OMEGA,@object
	.size		OMEGA,(.L_7 - OMEGA)
OMEGA:
	.zero		4
.L_7:


//--------------------- .text._Z9streamingPfPKf   --------------------------
	.section	.text._Z9streamingPfPKf,"ax",@progbits
	.align	128
        .global         _Z9streamingPfPKf
        .type           _Z9streamingPfPKf,@function
        .size           _Z9streamingPfPKf,(.L_x_78 - _Z9streamingPfPKf)
        .other          _Z9streamingPfPKf,@"STO_CUDA_ENTRY STV_DEFAULT"
_Z9streamingPfPKf:
.text._Z9streamingPfPKf:
[----:B------:R-:W-:Y:S01]  /*0000*/  LDC R1, c[0x0][0x37c] ;  /* 0x0000df00ff017b82 */ /* 0x000fe20000000800 */
[----:B------:R-:W0:Y:S01]  /*0010*/  S2R R0, SR_CTAID.X ;  /* 0x0000000000007919 */ /* 0x000e220000002500 */
[----:B------:R-:W0:Y:S01]  /*0020*/  LDCU UR6, c[0x0][0x360] ;  /* 0x00006c00ff0677ac */ /* 0x000e220008000800 */
[----:B------:R-:W0:Y:S01]  /*0030*/  S2R R3, SR_TID.X ;  /* 0x0000000000037919 */ /* 0x000e220000002100 */
[----:B------:R-:W1:Y:S01]  /*0040*/  LDCU UR5, c[0x0][0x364] ;  /* 0x00006c80ff0577ac */ /* 0x000e620008000800 */
[----:B0-----:R-:W-:-:S05]  /*0050*/  IMAD R0, R0, UR6, R3 ;  /* 0x0000000600007c24 */ /* 0x001fca000f8e0203 */
[----:B------:R-:W-:-:S13]  /*0060*/  ISETP.GT.AND P0, PT, R0, 0x207, PT ;  /* 0x000002070000780c */ /* 0x000fda0003f04270 */
[----:B-1----:R-:W-:Y:S05]  /*0070*/  @P0 EXIT ;  /* 0x000000000000094d */ /* 0x002fea0003800000 */
[----:B------:R-:W0:Y:S01]  /*0080*/  S2R R11, SR_TID.Y ;  /* 0x00000000000b7919 */ /* 0x000e220000002200 */
[----:B------:R-:W1:Y:S01]  /*0090*/  S2UR UR4, SR_CTAID.Y ;  /* 0x00000000000479c3 */ /* 0x000e620000002600 */
[----:B------:R-:W2:Y:S01]  /*00a0*/  LDCU UR7, c[0x0][0x374] ;  /* 0x00006e80ff0777ac */ /* 0x000ea20008000800 */
[----:B------:R-:W3:Y:S06]  /*00b0*/  LDCU UR8, c[0x0][0x370] ;  /* 0x00006e00ff0877ac */ /* 0x000eec0008000800 */
[----:B------:R-:W0:Y:S01]  /*00c0*/  LDC R4, c[0x3][0x84] ;  /* 0x00c02100ff047b82 */ /* 0x000e220000000800 */
[----:B------:R-:W4:Y:S07]  /*00d0*/  LDCU.64 UR10, c[0x0][0x358] ;  /* 0x00006b00ff0a77ac */ /* 0x000f2e0008000a00 */
[----:B------:R-:W5:Y:S01]  /*00e0*/  LDC R6, c[0x3][0x7c] ;  /* 0x00c01f00ff067b82 */ /* 0x000f620000000800 */
[----:B---3--:R-:W-:-:S07]  /*00f0*/  UIMAD UR6, UR6, UR8, URZ ;  /* 0x00000008060672a4 */ /* 0x008fce000f8e02ff */
[----:B------:R-:W3:Y:S01]  /*0100*/  LDC R8, c[0x3][0x74] ;  /* 0x00c01d00ff087b82 */ /* 0x000ee20000000800 */
[----:B-1----:R-:W-:Y:S02]  /*0110*/  UIMAD UR4, UR5, UR4, URZ ;  /* 0x00000004050472a4 */ /* 0x002fe4000f8e02ff */
[----:B--2---:R-:W-:-:S05]  /*0120*/  UIMAD UR5, UR5, UR7, URZ ;  /* 0x00000007050572a4 */ /* 0x004fca000f8e02ff */
[----:B------:R-:W1:Y:S01]  /*0130*/  LDC R2, c[0x3][0x8c] ;  /* 0x00c02300ff027b82 */ /* 0x000e620000000800 */
[----:B0-----:R-:W-:-:S07]  /*0140*/  IADD3 R3, PT, PT, R4, UR4, R11 ;  /* 0x0000000404037c10 */ /* 0x001fce000fffe00b */
[----:B------:R-:W0:Y:S01]  /*0150*/  LDC R10, c[0x3][0x6c] ;  /* 0x00c01b00ff0a7b82 */ /* 0x000e220000000800 */
[----:B-----5:R-:W-:-:S07]  /*0160*/  IADD3 R4, PT, PT, R6, UR4, R11 ;  /* 0x0000000406047c10 */ /* 0x020fce000fffe00b */
[----:B------:R-:W2:Y:S01]  /*0170*/  LDC R12, c[0x3][0x64] ;  /* 0x00c01900ff0c7b82 */ /* 0x000ea20000000800 */
[----:B---3--:R-:W-:-:S07]  /*0180*/  IADD3 R5, PT, PT, R8, UR4, R11 ;  /* 0x0000000408057c10 */ /* 0x008fce000fffe00b */
[----:B------:R-:W3:Y:S01]  /*0190*/  LDC R14, c[0x3][0x5c] ;  /* 0x00c01700ff0e7b82 */ /* 0x000ee20000000800 */
[----:B-1----:R-:W-:-:S07]  /*01a0*/  IADD3 R2, PT, PT, R2, UR4, R11 ;  /* 0x0000000402027c10 */ /* 0x002fce000fffe00b */
[----:B------:R-:W1:Y:S01]  /*01b0*/  LDC R16, c[0x3][0x54] ;  /* 0x00c01500ff107b82 */ /* 0x000e620000000800 */
[--C-:B0-----:R-:W-:Y:S02]  /*01c0*/  IADD3 R6, PT, PT, R10, UR4, R11.reuse ;  /* 0x000000040a067c10 */ /* 0x101fe4000fffe00b */
[--C-:B--2---:R-:W-:Y:S02]  /*01d0*/  IADD3 R7, PT, PT, R12, UR4, R11.reuse ;  /* 0x000000040c077c10 */ /* 0x104fe4000fffe00b */
[--C-:B---3--:R-:W-:Y:S02]  /*01e0*/  IADD3 R8, PT, PT, R14, UR4, R11.reuse ;  /* 0x000000040e087c10 */ /* 0x108fe4000fffe00b */
[----:B-1----:R-:W-:Y:S02]  /*01f0*/  IADD3 R9, PT, PT, R16, UR4, R11 ;  /* 0x0000000410097c10 */ /* 0x002fe4000fffe00b */
[----:B----4-:R-:W-:-:S07]  /*0200*/  IADD3 R11, PT, PT, R11, UR4, RZ ;  /* 0x000000040b0b7c10 */ /* 0x010fce000fffe0ff */
.L_x_3:
[----:B------:R-:W-:Y:S01]  /*0210*/  ISETP.GT.U32.AND P0, PT, R11, 0xb3, PT ;  /* 0x000000b30b00780c */ /* 0x000fe20003f04070 */
[----:B------:R-:W-:-:S12]  /*0220*/  BSSY.RECONVERGENT B0, `(.L_x_0) ;  /* 0x00000b9000007945 */ /* 0x000fd80003800200 */
[----:B0-----:R-:W-:Y:S05]  /*0230*/  @P0 BRA `(.L_x_1) ;  /* 0x0000000800dc0947 */ /* 0x001fea0003800000 */
[----:B------:R-:W0:Y:S01]  /*0240*/  LDCU UR4, c[0x3][0x50] ;  /* 0x00c00a00ff0477ac */ /* 0x000e220008000800 */
[----:B------:R-:W-:Y:S01]  /*0250*/  VIADD R17, R0, 0x208 ;  /* 0x0000020800117836 */ /* 0x000fe20000000000 */
[----:B------:R-:W-:Y:S01]  /*0260*/  MOV R32, R5 ;  /* 0x0000000500207202 */ /* 0x000fe20000000f00 */
[----:B------:R-:W-:Y:S01]  /*0270*/  VIADD R34, R11, 0x5b680 ;  /* 0x0005b6800b227836 */ /* 0x000fe20000000000 */
[----:B------:R-:W1:Y:S01]  /*0280*/  LDCU UR7, c[0x3][0x58] ;  /* 0x00c00b00ff0777ac */ /* 0x000e620008000800 */
[----:B------:R-:W-:Y:S02]  /*0290*/  IMAD.MOV.U32 R31, RZ, RZ, R6 ;  /* 0x000000ffff1f7224 */ /* 0x000fe400078e0006 */
[----:B------:R-:W-:Y:S01]  /*02a0*/  IMAD.MOV.U32 R33, RZ, RZ, R4 ;  /* 0x000000ffff217224 */ /* 0x000fe200078e0004 */
[----:B------:R-:W2:Y:S01]  /*02b0*/  LDCU UR8, c[0x3][0x60] ;  /* 0x00c00c00ff0877ac */ /* 0x000ea20008000800 */
[----:B------:R-:W3:Y:S01]  /*02c0*/  LDCU UR9, c[0x3][0x68] ;  /* 0x00c00d00ff0977ac */ /* 0x000ee20008000800 */
[----:B------:R-:W4:Y:S01]  /*02d0*/  LDCU UR13, c[0x3][0x78] ;  /* 0x00c00f00ff0d77ac */ /* 0x000f220008000800 */
[C---:B0-----:R-:W-:Y:S01]  /*02e0*/  IADD3 R15, PT, PT, R17.reuse, UR4, RZ ;  /* 0x00000004110f7c10 */ /* 0x041fe2000fffe0ff */
[----:B------:R-:W0:Y:S01]  /*02f0*/  LDCU UR12, c[0x3][0x70] ;  /* 0x00c00e00ff0c77ac */ /* 0x000e220008000800 */
[----:B-1----:R-:W-:Y:S01]  /*0300*/  VIADD R13, R17, UR7 ;  /* 0x00000007110d7c36 */ /* 0x002fe20008000000 */
[----:B------:R-:W1:Y:S02]  /*0310*/  LDCU UR14, c[0x3][0x80] ;  /* 0x00c01000ff0e77ac */ /* 0x000e640008000800 */
[----:B------:R-:W-:Y:S01]  /*0320*/  IMAD.HI R20, R15, 0x7e07e07f, RZ ;  /* 0x7e07e07f0f147827 */ /* 0x000fe200078e02ff */
[----:B--2---:R-:W-:Y:S01]  /*0330*/  IADD3 R12, PT, PT, R17, UR8, RZ ;  /* 0x00000008110c7c10 */ /* 0x004fe2000fffe0ff */
[----:B------:R-:W2:Y:S02]  /*0340*/  LDCU UR4, c[0x3][0x88] ;  /* 0x00c01100ff0477ac */ /* 0x000ea40008000800 */
[----:B------:R-:W-:Y:S01]  /*0350*/  IMAD.HI R22, R13, 0x7e07e07f, RZ ;  /* 0x7e07e07f0d167827 */ /* 0x000fe200078e02ff */
[----:B------:R-:W-:-:S03]  /*0360*/  SHF.R.U32.HI R19, RZ, 0x1f, R20 ;  /* 0x0000001fff137819 */ /* 0x000fc60000011614 */
[----:B------:R-:W-:Y:S01]  /*0370*/  IMAD.HI R14, R12, 0x7e07e07f, RZ ;  /* 0x7e07e07f0c0e7827 */ /* 0x000fe200078e02ff */
[----:B------:R-:W-:Y:S02]  /*0380*/  SHF.R.U32.HI R21, RZ, 0x1f, R22 ;  /* 0x0000001fff157819 */ /* 0x000fe40000011616 */
[----:B------:R-:W-:Y:S01]  /*0390*/  LEA.HI.SX32 R20, R20, R19, 0x18 ;  /* 0x0000001314147211 */ /* 0x000fe200078fc2ff */
[C---:B---3--:R-:W-:Y:S01]  /*03a0*/  VIADD R10, R17.reuse, UR9 ;  /* 0x00000009110a7c36 */ /* 0x048fe20008000000 */
[----:B------:R-:W-:Y:S01]  /*03b0*/  SHF.R.U32.HI R23, RZ, 0x1f, R14 ;  /* 0x0000001fff177819 */ /* 0x000fe2000001160e */
[C---:B----4-:R-:W-:Y:S01]  /*03c0*/  VIADD R16, R17.reuse, UR13 ;  /* 0x0000000d11107c36 */ /* 0x050fe20008000000 */
[----:B------:R-:W-:Y:S01]  /*03d0*/  LEA.HI.SX32 R22, R22, R21, 0x18 ;  /* 0x0000001516167211 */ /* 0x000fe200078fc2ff */
[----:B------:R-:W-:Y:S01]  /*03e0*/  IMAD.HI R21, R10, 0x7e07e07f, RZ ;  /* 0x7e07e07f0a157827 */ /* 0x000fe200078e02ff */
[----:B------:R-:W-:Y:S02]  /*03f0*/  LEA.HI.SX32 R19, R14, R23, 0x18 ;  /* 0x000000170e137211 */ /* 0x000fe400078fc2ff */
[C---:B0-----:R-:W-:Y:S01]  /*0400*/  IADD3 R18, PT, PT, R17.reuse, UR12, RZ ;  /* 0x0000000c11127c10 */ /* 0x041fe2000fffe0ff */
[----:B------:R-:W-:Y:S01]  /*0410*/  IMAD.HI R25, R16, 0x7e07e07f, RZ ;  /* 0x7e07e07f10197827 */ /* 0x000fe200078e02ff */
[----:B-1----:R-:W-:-:S02]  /*0420*/  IADD3 R14, PT, PT, R17, UR14, RZ ;  /* 0x0000000e110e7c10 */ /* 0x002fc4000fffe0ff */
[----:B------:R-:W-:Y:S01]  /*0430*/  SHF.R.U32.HI R24, RZ, 0x1f, R21 ;  /* 0x0000001fff187819 */ /* 0x000fe20000011615 */
[----:B--2---:R-:W-:Y:S01]  /*0440*/  VIADD R17, R17, UR4 ;  /* 0x0000000411117c36 */ /* 0x004fe20008000000 */
[----:B------:R-:W-:Y:S01]  /*0450*/  SHF.R.U32.HI R26, RZ, 0x1f, R25 ;  /* 0x0000001fff1a7819 */ /* 0x000fe20000011619 */
[----:B------:R-:W-:Y:S01]  /*0460*/  IMAD.HI R23, R18, 0x7e07e07f, RZ ;  /* 0x7e07e07f12177827 */ /* 0x000fe200078e02ff */
[----:B------:R-:W-:Y:S02]  /*0470*/  LEA.HI.SX32 R21, R21, R24, 0x18 ;  /* 0x0000001815157211 */ /* 0x000fe400078fc2ff */
[----:B------:R-:W-:Y:S01]  /*0480*/  LEA.HI.SX32 R25, R25, R26, 0x18 ;  /* 0x0000001a19197211 */ /* 0x000fe200078fc2ff */
[----:B------:R-:W-:Y:S01]  /*0490*/  IMAD.HI R27, R14, 0x7e07e07f, RZ ;  /* 0x7e07e07f0e1b7827 */ /* 0x000fe200078e02ff */
[----:B------:R-:W-:-:S03]  /*04a0*/  SHF.R.U32.HI R24, RZ, 0x1f, R23 ;  /* 0x0000001fff187819 */ /* 0x000fc60000011617 */
[----:B------:R-:W-:Y:S02]  /*04b0*/  HFMA2 R26, -RZ, RZ, 0, 1.07288360595703125e-05 ;  /* 0x000000b4ff1a7431 */ /* 0x000fe400000001ff */
[----:B------:R-:W-:Y:S01]  /*04c0*/  IMAD.HI R29, R17, 0x7e07e07f, RZ ;  /* 0x7e07e07f111d7827 */ /* 0x000fe200078e02ff */
[----:B------:R-:W-:Y:S02]  /*04d0*/  SHF.R.U32.HI R28, RZ, 0x1f, R27 ;  /* 0x0000001fff1c7819 */ /* 0x000fe4000001161b */
[----:B------:R-:W-:Y:S01]  /*04e0*/  LEA.HI.SX32 R23, R23, R24, 0x18 ;  /* 0x0000001817177211 */ /* 0x000fe200078fc2ff */
[----:B------:R-:W-:Y:S01]  /*04f0*/  IMAD R20, R20, -0x208, R15 ;  /* 0xfffffdf814147824 */ /* 0x000fe200078e020f */
[----:B------:R-:W-:Y:S01]  /*0500*/  SHF.R.U32.HI R30, RZ, 0x1f, R29 ;  /* 0x0000001fff1e7819 */ /* 0x000fe2000001161d */
[----:B------:R-:W-:Y:S01]  /*0510*/  IMAD R22, R22, -0x208, R13 ;  /* 0xfffffdf816167824 */ /* 0x000fe200078e020d */
[----:B------:R-:W-:Y:S01]  /*0520*/  LEA.HI.SX32 R27, R27, R28, 0x18 ;  /* 0x0000001c1b1b7211 */ /* 0x000fe200078fc2ff */
[----:B------:R-:W-:Y:S01]  /*0530*/  IMAD R15, R23, -0x208, R18 ;  /* 0xfffffdf8170f7824 */ /* 0x000fe200078e0212 */
[----:B------:R-:W-:Y:S01]  /*0540*/  LEA.HI.SX32 R30, R29, R30, 0x18 ;  /* 0x0000001e1d1e7211 */ /* 0x000fe200078fc2ff */
[----:B------:R-:W-:Y:S01]  /*0550*/  IMAD R13, R19, -0x208, R12 ;  /* 0xfffffdf8130d7824 */ /* 0x000fe200078e020c */
[----:B------:R-:W-:Y:S01]  /*0560*/  MOV R28, R9 ;  /* 0x00000009001c7202 */ /* 0x000fe20000000f00 */
[----:B------:R-:W-:-:S02]  /*0570*/  IMAD R21, R21, -0x208, R10 ;  /* 0xfffffdf815157824 */ /* 0x000fc400078e020a */
[----:B------:R-:W-:Y:S02]  /*0580*/  IMAD R25, R25, -0x208, R16 ;  /* 0xfffffdf819197824 */ /* 0x000fe400078e0210 */
[----:B------:R-:W-:Y:S02]  /*0590*/  IMAD R23, R27, -0x208, R14 ;  /* 0xfffffdf81b177824 */ /* 0x000fe400078e020e */
[----:B------:R-:W-:Y:S01]  /*05a0*/  IMAD R24, R30, -0x208, R17 ;  /* 0xfffffdf81e187824 */ /* 0x000fe200078e0211 */
[----:B------:R-:W-:Y:S01]  /*05b0*/  MOV R30, R7 ;  /* 0x00000007001e7202 */ /* 0x000fe20000000f00 */
[-C--:B------:R-:W-:Y:S02]  /*05c0*/  IMAD R12, R22, R26.reuse, 0x2db40 ;  /* 0x0002db40160c7424 */ /* 0x080fe400078e021a */
[-C--:B------:R-:W-:Y:S02]  /*05d0*/  IMAD R10, R20, R26.reuse, 0x16da0 ;  /* 0x00016da0140a7424 */ /* 0x080fe400078e021a */
[----:B------:R-:W-:-:S02]  /*05e0*/  IMAD R13, R13, R26, 0x448e0 ;  /* 0x000448e00d0d7424 */ /* 0x000fc400078e021a */
[-C--:B------:R-:W-:Y:S02]  /*05f0*/  IMAD R14, R21, R26.reuse, 0x5b680 ;  /* 0x0005b680150e7424 */ /* 0x080fe400078e021a */
[-C--:B------:R-:W-:Y:S02]  /*0600*/  IMAD R15, R15, R26.reuse, 0x72420 ;  /* 0x000724200f0f7424 */ /* 0x080fe400078e021a */
[-C--:B------:R-:W-:Y:S01]  /*0610*/  IMAD R22, R25, R26.reuse, 0x891c0 ;  /* 0x000891c019167424 */ /* 0x080fe200078e021a */
[----:B------:R-:W-:Y:S01]  /*0620*/  MOV R25, R3 ;  /* 0x0000000300197202 */ /* 0x000fe20000000f00 */
[-C--:B------:R-:W-:Y:S02]  /*0630*/  IMAD R23, R23, R26.reuse, 0x9ff60 ;  /* 0x0009ff6017177424 */ /* 0x080fe400078e021a */
[----:B------:R-:W-:Y:S02]  /*0640*/  IMAD R24, R24, R26, 0xb6d00 ;  /* 0x000b6d0018187424 */ /* 0x000fe400078e021a */
[----:B------:R-:W-:-:S02]  /*0650*/  IMAD R27, R0, 0xb4, R11 ;  /* 0x000000b4001b7824 */ /* 0x000fc400078e020b */
[----:B------:R-:W-:Y:S02]  /*0660*/  IMAD.MOV.U32 R29, RZ, RZ, R8 ;  /* 0x000000ffff1d7224 */ /* 0x000fe400078e0008 */
[----:B------:R-:W-:-:S07]  /*0670*/  IMAD.MOV.U32 R26, RZ, RZ, R2 ;  /* 0x000000ffff1a7224 */ /* 0x000fce00078e0002 */
.L_x_2:
[----:B0-----:R-:W0:Y:S08]  /*0680*/  LDC.64 R18, c[0x0][0x388] ;  /* 0x0000e200ff127b82 */ /* 0x001e300000000a00 */
[----:B------:R-:W1:Y:S01]  /*0690*/  LDC.64 R16, c[0x0][0x380] ;  /* 0x0000e000ff107b82 */ /* 0x000e620000000a00 */
[----:B0-----:R-:W-:-:S05]  /*06a0*/  IMAD.WIDE.U32 R36, R27, 0x4, R18 ;  /* 0x000000041b247825 */ /* 0x001fca00078e0012 */
[----:B------:R-:W2:Y:S01]  /*06b0*/  LDG.E R35, desc[UR10][R36.64] ;  /* 0x0000000a24237981 */ /* 0x000ea2000c1e1900 */
[----:B-1----:R-:W-:-:S05]  /*06c0*/  IMAD.WIDE.U32 R20, R27, 0x4, R16 ;  /* 0x000000041b147825 */ /* 0x002fca00078e0010 */
[----:B--2---:R0:W-:Y:S02]  /*06d0*/  STG.E desc[UR10][R20.64], R35 ;  /* 0x0000002314007986 */ /* 0x0041e4000c10190a */
[----:B0-----:R-:W-:Y:S02]  /*06e0*/  IADD3 R21, PT, PT, R28, 0xb4, RZ ;  /* 0x000000b41c157810 */ /* 0x001fe40007ffe0ff */
[----:B------:R-:W-:-:S05]  /*06f0*/  MOV R20, RZ ;  /* 0x000000ff00147202 */ /* 0x000fca0000000f00 */
[----:B------:R-:W-:-:S05]  /*0700*/  IMAD.HI R36, R21, -0x49f49f49, R20 ;  /* 0xb60b60b715247827 */ /* 0x000fca00078e0214 */
[----:B------:R-:W-:-:S04]  /*0710*/  SHF.R.U32.HI R37, RZ, 0x1f, R36 ;  /* 0x0000001fff257819 */ /* 0x000fc80000011624 */
[----:B------:R-:W-:-:S05]  /*0720*/  LEA.HI.SX32 R37, R36, R37, 0x19 ;  /* 0x0000002524257211 */ /* 0x000fca00078fcaff */
[----:B------:R-:W-:Y:S02]  /*0730*/  IMAD R21, R37, -0xb4, R21 ;  /* 0xffffff4c25157824 */ /* 0x000fe400078e0215 */
[----:B------:R-:W-:-:S04]  /*0740*/  VIADD R37, R27, 0x16da0 ;  /* 0x00016da01b257836 */ /* 0x000fc80000000000 */
[----:B------:R-:W-:-:S06]  /*0750*/  IMAD.WIDE.U32 R36, R37, 0x4, R18 ;  /* 0x0000000425247825 */ /* 0x000fcc00078e0012 */
[----:B------:R-:W2:Y:S01]  /*0760*/  LDG.E R37, desc[UR10][R36.64] ;  /* 0x0000000a24257981 */ /* 0x000ea2000c1e1900 */
[----:B------:R-:W-:-:S05]  /*0770*/  IADD3 R21, PT, PT, R10, R21, RZ ;  /* 0x000000150a157210 */ /* 0x000fca0007ffe0ff */
[----:B------:R-:W-:-:S05]  /*0780*/  IMAD.WIDE.U32 R20, R21, 0x4, R16 ;  /* 0x0000000415147825 */ /* 0x000fca00078e0010 */
[----:B--2---:R0:W-:Y:S02]  /*0790*/  STG.E desc[UR10][R20.64], R37 ;  /* 0x0000002514007986 */ /* 0x0041e4000c10190a */
[----:B0-----:R-:W-:Y:S01]  /*07a0*/  IADD3 R21, PT, PT, R29, 0xb4, RZ ;  /* 0x000000b41d157810 */ /* 0x001fe20007ffe0ff */
[----:B------:R-:W-:-:S04]  /*07b0*/  IMAD.MOV.U32 R20, RZ, RZ, RZ ;  /* 0x000000ffff147224 */ /* 0x000fc800078e00ff */
[----:B------:R-:W-:-:S05]  /*07c0*/  IMAD.HI R35, R21, -0x49f49f49, R20 ;  /* 0xb60b60b715237827 */ /* 0x000fca00078e0214 */
[----:B------:R-:W-:-:S04]  /*07d0*/  SHF.R.U32.HI R36, RZ, 0x1f, R35 ;  /* 0x0000001fff247819 */ /* 0x000fc80000011623 */
[----:B------:R-:W-:Y:S02]  /*07e0*/  LEA.HI.SX32 R35, R35, R36, 0x19 ;  /* 0x0000002423237211 */ /* 0x000fe400078fcaff */
[----:B------:R-:W-:-:S03]  /*07f0*/  IADD3 R36, PT, PT, R27, 0x2db40, RZ ;  /* 0x0002db401b247810 */ /* 0x000fc60007ffe0ff */
[----:B------:R-:W-:Y:S02]  /*0800*/  IMAD R35, R35, -0xb4, R21 ;  /* 0xffffff4c23237824 */ /* 0x000fe400078e0215 */
[----:B------:R-:W-:-:S06]  /*0810*/  IMAD.WIDE.U32 R36, R36, 0x4, R18 ;  /* 0x0000000424247825 */ /* 0x000fcc00078e0012 */
[----:B------:R0:W2:Y:S01]  /*0820*/  LDG.E R36, desc[UR10][R36.64] ;  /* 0x0000000a24247981 */ /* 0x0000a2000c1e1900 */
[----:B------:R-:W-:-:S05]  /*0830*/  IADD3 R35, PT, PT, R12, R35, RZ ;  /* 0x000000230c237210 */ /* 0x000fca0007ffe0ff */
[----:B------:R-:W-:Y:S01]  /*0840*/  IMAD.WIDE.U32 R20, R35, 0x4, R16 ;  /* 0x0000000423147825 */ /* 0x000fe200078e0010 */
[----:B0-----:R-:W-:-:S04]  /*0850*/  IADD3 R37, PT, PT, R27, 0x448e0, RZ ;  /* 0x000448e01b257810 */ /* 0x001fc80007ffe0ff */
[----:B--2---:R0:W-:Y:S02]  /*0860*/  STG.E desc[UR10][R20.64], R36 ;  /* 0x0000002414007986 */ /* 0x0041e4000c10190a */
[----:B0-----:R-:W-:Y:S01]  /*0870*/  IMAD.WIDE.U32 R36, R37, 0x4, R18 ;  /* 0x0000000425247825 */ /* 0x001fe200078e0012 */
[----:B------:R-:W-:-:S03]  /*0880*/  MOV R20, RZ ;  /* 0x000000ff00147202 */ /* 0x000fc60000000f00 */
[----:B------:R-:W-:Y:S02]  /*0890*/  VIADD R21, R30, 0xb4 ;  /* 0x000000b41e157836 */ /* 0x000fe40000000000 */
[----:B------:R-:W2:Y:S02]  /*08a0*/  LDG.E R37, desc[UR10][R36.64] ;  /* 0x0000000a24257981 */ /* 0x000ea4000c1e1900 */
[----:B------:R-:W-:-:S05]  /*08b0*/  IMAD.HI R35, R21, -0x49f49f49, R20 ;  /* 0xb60b60b715237827 */ /* 0x000fca00078e0214 */
[----:B------:R-:W-:-:S04]  /*08c0*/  SHF.R.U32.HI R20, RZ, 0x1f, R35 ;  /* 0x0000001fff147819 */ /* 0x000fc80000011623 */
[----:B------:R-:W-:-:S05]  /*08d0*/  LEA.HI.SX32 R35, R35, R20, 0x19 ;  /* 0x0000001423237211 */ /* 0x000fca00078fcaff */
[----:B------:R-:W-:-:S04]  /*08e0*/  IMAD R35, R35, -0xb4, R21 ;  /* 0xffffff4c23237824 */ /* 0x000fc800078e0215 */
[----:B------:R-:W-:-:S04]  /*08f0*/  IMAD.IADD R35, R13, 0x1, R35 ;  /* 0x000000010d237824 */ /* 0x000fc800078e0223 */
[----:B------:R-:W-:-:S05]  /*0900*/  IMAD.WIDE.U32 R20, R35, 0x4, R16 ;  /* 0x0000000423147825 */ /* 0x000fca00078e0010 */
[----:B--2---:R0:W-:Y:S02]  /*0910*/  STG.E desc[UR10][R20.64], R37 ;  /* 0x0000002514007986 */ /* 0x0041e4000c10190a */
[----:B0-----:R-:W-:Y:S02]  /*0920*/  IADD3 R21, PT, PT, R31, 0xb4, RZ ;  /* 0x000000b41f157810 */ /* 0x001fe40007ffe0ff */
[----:B------:R-:W-:-:S05]  /*0930*/  MOV R20, RZ ;  /* 0x000000ff00147202 */ /* 0x000fca0000000f00 */
[----:B------:R-:W-:-:S05]  /*0940*/  IMAD.HI R35, R21, -0x49f49f49, R20 ;  /* 0xb60b60b715237827 */ /* 0x000fca00078e0214 */
[----:B------:R-:W-:-:S04]  /*0950*/  SHF.R.U32.HI R36, RZ, 0x1f, R35 ;  /* 0x0000001fff247819 */ /* 0x000fc80000011623 */
[----:B------:R-:W-:Y:S01]  /*0960*/  LEA.HI.SX32 R35, R35, R36, 0x19 ;  /* 0x0000002423237211 */ /* 0x000fe200078fcaff */
[----:B------:R-:W-:-:S04]  /*0970*/  VIADD R36, R27, 0x5b680 ;  /* 0x0005b6801b247836 */ /* 0x000fc80000000000 */
[----:B------:R-:W-:-:S06]  /*0980*/  IMAD.WIDE.U32 R36, R36, 0x4, R18 ;  /* 0x0000000424247825 */ /* 0x000fcc00078e0012 */
[----:B------:R0:W2:Y:S01]  /*0990*/  LDG.E R36, desc[UR10][R36.64] ;  /* 0x0000000a24247981 */ /* 0x0000a2000c1e1900 */
[----:B------:R-:W-:-:S05]  /*09a0*/  IMAD R35, R35, -0xb4, R21 ;  /* 0xffffff4c23237824 */ /* 0x000fca00078e0215 */
[----:B------:R-:W-:Y:S02]  /*09b0*/  IADD3 R35, PT, PT, R14, R35, RZ ;  /* 0x000000230e237210 */ /* 0x000fe40007ffe0ff */
[----:B0-----:R-:W-:-:S03]  /*09c0*/  IADD3 R37, PT, PT, R27, 0x72420, RZ ;  /* 0x000724201b257810 */ /* 0x001fc60007ffe0ff */
[----:B------:R-:W-:-:S05]  /*09d0*/  IMAD.WIDE.U32 R20, R35, 0x4, R16 ;  /* 0x0000000423147825 */ /* 0x000fca00078e0010 */
[----:B--2---:R0:W-:Y:S02]  /*09e0*/  STG.E desc[UR10][R20.64], R36 ;  /* 0x0000002414007986 */ /* 0x0041e4000c10190a */
[----:B0-----:R-:W-:-:S06]  /*09f0*/  IMAD.WIDE.U32 R36, R37, 0x4, R18 ;  /* 0x0000000425247825 */ /* 0x001fcc00078e0012 */
[----:B------:R-:W2:Y:S01]  /*0a00*/  LDG.E R37, desc[UR10][R36.64] ;  /* 0x0000000a24257981 */ /* 0x000ea2000c1e1900 */
[----:B------:R-:W-:Y:S01]  /*0a10*/  IADD3 R21, PT, PT, R32, 0xb4, RZ ;  /* 0x000000b420157810 */ /* 0x000fe20007ffe0ff */
[----:B------:R-:W-:-:S04]  /*0a20*/  IMAD.MOV.U32 R20, RZ, RZ, RZ ;  /* 0x000000ffff147224 */ /* 0x000fc800078e00ff */
[----:B------:R-:W-:-:S05]  /*0a30*/  IMAD.HI R35, R21, -0x49f49f49, R20 ;  /* 0xb60b60b715237827 */ /* 0x000fca00078e0214 */
[----:B------:R-:W-:-:S04]  /*0a40*/  SHF.R.U32.HI R20, RZ, 0x1f, R35 ;  /* 0x0000001fff147819 */ /* 0x000fc80000011623 */
[----:B------:R-:W-:-:S05]  /*0a50*/  LEA.HI.SX32 R35, R35, R20, 0x19 ;  /* 0x0000001423237211 */ /* 0x000fca00078fcaff */
[----:B------:R-:W-:-:S05]  /*0a60*/  IMAD R35, R35, -0xb4, R21 ;  /* 0xffffff4c23237824 */ /* 0x000fca00078e0215 */
[----:B------:R-:W-:-:S05]  /*0a70*/  IADD3 R35, PT, PT, R15, R35, RZ ;  /* 0x000000230f237210 */ /* 0x000fca0007ffe0ff */
[----:B------:R-:W-:-:S05]  /*0a80*/  IMAD.WIDE.U32 R20, R35, 0x4, R16 ;  /* 0x0000000423147825 */ /* 0x000fca00078e0010 */
[----:B--2---:R0:W-:Y:S02]  /*0a90*/  STG.E desc[UR10][R20.64], R37 ;  /* 0x0000002514007986 */ /* 0x0041e4000c10190a */
[----:B0-----:R-:W-:Y:S01]  /*0aa0*/  MOV R20, RZ ;  /* 0x000000ff00147202 */ /* 0x001fe20000000f00 */
[----:B------:R-:W-:-:S04]  /*0ab0*/  VIADD R21, R33, 0xb4 ;  /* 0x000000b421157836 */ /* 0x000fc80000000000 */
[----:B------:R-:W-:-:S05]  /*0ac0*/  IMAD.HI R35, R21, -0x49f49f49, R20 ;  /* 0xb60b60b715237827 */ /* 0x000fca00078e0214 */
[----:B------:R-:W-:-:S04]  /*0ad0*/  SHF.R.U32.HI R36, RZ, 0x1f, R35 ;  /* 0x0000001fff247819 */ /* 0x000fc80000011623 */
[----:B------:R-:W-:Y:S02]  /*0ae0*/  LEA.HI.SX32 R35, R35, R36, 0x19 ;  /* 0x0000002423237211 */ /* 0x000fe400078fcaff */
[----:B------:R-:W-:-:S05]  /*0af0*/  IADD3 R36, PT, PT, R27, 0x891c0, RZ ;  /* 0x000891c01b247810 */ /* 0x000fca0007ffe0ff */
[----:B------:R-:W-:-:S06]  /*0b00*/  IMAD.WIDE.U32 R36, R36, 0x4, R18 ;  /* 0x0000000424247825 */ /* 0x000fcc00078e0012 */
[----:B------:R0:W2:Y:S01]  /*0b10*/  LDG.E R36, desc[UR10][R36.64] ;  /* 0x0000000a24247981 */ /* 0x0000a2000c1e1900 */
[----:B------:R-:W-:-:S04]  /*0b20*/  IMAD R35, R35, -0xb4, R21 ;  /* 0xffffff4c23237824 */ /* 0x000fc800078e0215 */
[----:B------:R-:W-:-:S04]  /*0b30*/  IMAD.IADD R35, R22, 0x1, R35 ;  /* 0x0000000116237824 */ /* 0x000fc800078e0223 */
[----:B------:R-:W-:-:S04]  /*0b40*/  IMAD.WIDE.U32 R20, R35, 0x4, R16 ;  /* 0x0000000423147825 */ /* 0x000fc800078e0010 */
[----:B0-----:R-:W-:Y:S01]  /*0b50*/  VIADD R37, R27, 0x9ff60 ;  /* 0x0009ff601b257836 */ /* 0x001fe20000000000 */
[----:B--2---:R0:W-:Y:S03]  /*0b60*/  STG.E desc[UR10][R20.64], R36 ;  /* 0x0000002414007986 */ /* 0x0041e6000c10190a */
[----:B0-----:R-:W-:-:S06]  /*0b70*/  IMAD.WIDE.U32 R36, R37, 0x4, R18 ;  /* 0x0000000425247825 */ /* 0x001fcc00078e0012 */
[----:B------:R-:W2:Y:S01]  /*0b80*/  LDG.E R37, desc[UR10][R36.64] ;  /* 0x0000000a24257981 */ /* 0x000ea2000c1e1900 */
[----:B------:R-:W-:Y:S02]  /*0b90*/  IADD3 R21, PT, PT, R25, 0xb4, RZ ;  /* 0x000000b419157810 */ /* 0x000fe40007ffe0ff */
[----:B------:R-:W-:-:S05]  /*0ba0*/  MOV R20, RZ ;  /* 0x000000ff00147202 */ /* 0x000fca0000000f00 */
[----:B------:R-:W-:-:S05]  /*0bb0*/  IMAD.HI R35, R21, -0x49f49f49, R20 ;  /* 0xb60b60b715237827 */ /* 0x000fca00078e0214 */
[----:B------:R-:W-:-:S04]  /*0bc0*/  SHF.R.U32.HI R20, RZ, 0x1f, R35 ;  /* 0x0000001fff147819 */ /* 0x000fc80000011623 */
[----:B------:R-:W-:-:S05]  /*0bd0*/  LEA.HI.SX32 R35, R35, R20, 0x19 ;  /* 0x0000001423237211 */ /* 0x000fca00078fcaff */
[----:B------:R-:W-:Y:S01]  /*0be0*/  IMAD R35, R35, -0xb4, R21 ;  /* 0xffffff4c23237824 */ /* 0x000fe200078e0215 */
[----:B------:R-:W-:-:S04]  /*0bf0*/  IADD3 R21, PT, PT, R27, 0xb6d00, RZ ;  /* 0x000b6d001b157810 */ /* 0x000fc80007ffe0ff */
[----:B------:R-:W-:Y:S01]  /*0c00*/  IADD3 R35, PT, PT, R23, R35, RZ ;  /* 0x0000002317237210 */ /* 0x000fe20007ffe0ff */
[----:B------:R-:W-:-:S04]  /*0c10*/  IMAD.WIDE.U32 R18, R21, 0x4, R18 ;  /* 0x0000000415127825 */ /* 0x000fc800078e0012 */
[----:B------:R-:W-:-:S05]  /*0c20*/  IMAD.WIDE.U32 R20, R35, 0x4, R16 ;  /* 0x0000000423147825 */ /* 0x000fca00078e0010 */
[----:B--2---:R0:W-:Y:S04]  /*0c30*/  STG.E desc[UR10][R20.64], R37 ;  /* 0x0000002514007986 */ /* 0x0041e8000c10190a */
[----:B------:R1:W2:Y:S02]  /*0c40*/  LDG.E R35, desc[UR10][R18.64] ;  /* 0x0000000a12237981 */ /* 0x0002a4000c1e1900 */
[----:B-1----:R-:W-:Y:S01]  /*0c50*/  MOV R18, RZ ;  /* 0x000000ff00127202 */ /* 0x002fe20000000f00 */
[----:B------:R-:W-:-:S04]  /*0c60*/  VIADD R19, R26, 0xb4 ;  /* 0x000000b41a137836 */ /* 0x000fc80000000000 */
[----:B------:R-:W-:-:S05]  /*0c70*/  IMAD.HI R18, R19, -0x49f49f49, R18 ;  /* 0xb60b60b713127827 */ /* 0x000fca00078e0212 */
[----:B0-----:R-:W-:-:S04]  /*0c80*/  SHF.R.U32.HI R21, RZ, 0x1f, R18 ;  /* 0x0000001fff157819 */ /* 0x001fc80000011612 */
[----:B------:R-:W-:-:S05]  /*0c90*/  LEA.HI.SX32 R36, R18, R21, 0x19 ;  /* 0x0000001512247211 */ /* 0x000fca00078fcaff */
[----:B------:R-:W-:-:S05]  /*0ca0*/  IMAD R36, R36, -0xb4, R19 ;  /* 0xffffff4c24247824 */ /* 0x000fca00078e0213 */
[----:B------:R-:W-:Y:S01]  /*0cb0*/  IADD3 R36, PT, PT, R24, R36, RZ ;  /* 0x0000002418247210 */ /* 0x000fe20007ffe0ff */
[----:B------:R-:W-:-:S04]  /*0cc0*/  VIADD R34, R34, UR5 ;  /* 0x0000000522227c36 */ /* 0x000fc80008000000 */
[----:B------:R-:W-:Y:S01]  /*0cd0*/  IMAD.WIDE.U32 R16, R36, 0x4, R16 ;  /* 0x0000000424107825 */ /* 0x000fe200078e0010 */
[----:B------:R-:W-:-:S04]  /*0ce0*/  IADD3 R18, PT, PT, R34, -0x5b680, RZ ;  /* 0xfffa498022127810 */ /* 0x000fc80007ffe0ff */
[----:B------:R-:W-:Y:S01]  /*0cf0*/  ISETP.GE.U32.AND P0, PT, R18, 0xb4, PT ;  /* 0x000000b41200780c */ /* 0x000fe20003f06070 */
[----:B------:R-:W-:Y:S01]  /*0d00*/  VIADD R25, R25, UR5 ;  /* 0x0000000519197c36 */ /* 0x000fe20008000000 */
[----:B------:R-:W-:Y:S01]  /*0d10*/  IADD3 R26, PT, PT, R26, UR5, RZ ;  /* 0x000000051a1a7c10 */ /* 0x000fe2000fffe0ff */
[----:B------:R-:W-:Y:S01]  /*0d20*/  VIADD R31, R31, UR5 ;  /* 0x000000051f1f7c36 */ /* 0x000fe20008000000 */
[----:B------:R-:W-:Y:S01]  /*0d30*/  IADD3 R33, PT, PT, R33, UR5, RZ ;  /* 0x0000000521217c10 */ /* 0x000fe2000fffe0ff */
[----:B------:R-:W-:Y:S01]  /*0d40*/  VIADD R28, R28, UR5 ;  /* 0x000000051c1c7c36 */ /* 0x000fe20008000000 */
[----:B------:R-:W-:Y:S02]  /*0d50*/  IADD3 R32, PT, PT, R32, UR5, RZ ;  /* 0x0000000520207c10 */ /* 0x000fe4000fffe0ff */
[----:B------:R-:W-:Y:S02]  /*0d60*/  IADD3 R30, PT, PT, R30, UR5, RZ ;  /* 0x000000051e1e7c10 */ /* 0x000fe4000fffe0ff */
[----:B------:R-:W-:-:S02]  /*0d70*/  IADD3 R29, PT, PT, R29, UR5, RZ ;  /* 0x000000051d1d7c10 */ /* 0x000fc4000fffe0ff */
[----:B------:R-:W-:Y:S01]  /*0d80*/  IADD3 R27, PT, PT, R27, UR5, RZ ;  /* 0x000000051b1b7c10 */ /* 0x000fe2000fffe0ff */
[----:B--2---:R0:W-:Y:S01]  /*0d90*/  STG.E desc[UR10][R16.64], R35 ;  /* 0x0000002310007986 */ /* 0x0041e2000c10190a */
[----:B------:R-:W-:Y:S05]  /*0da0*/  @!P0 BRA `(.L_x_2) ;  /* 0xfffffff800348947 */ /* 0x000fea000383ffff */
.L_x_1:
[----:B------:R-:W-:Y:S05]  /*0db0*/  BSYNC.RECONVERGENT B0 ;  /* 0x0000000000007941 */ /* 0x000fea0003800200 */
.L_x_0:
[----:B------:R-:W-:-:S04]  /*0dc0*/  IADD3 R0, PT, PT, R0, UR6, RZ ;  /* 0x0000000600007c10 */ /* 0x000fc8000fffe0ff */
[----:B------:R-:W-:-:S13]  /*0dd0*/  ISETP.GE.AND P0, PT, R0, 0x208, PT ;  /* 0x000002080000780c */ /* 0x000fda0003f06270 */
[----:B------:R-:W-:Y:S05]  /*0de0*/  @!P0 BRA `(.L_x_3) ;  /* 0xfffffff400088947 */ /* 0x000fea000383ffff */
[----:B------:R-:W-:Y:S05]  /*0df0*/  EXIT ;  /* 0x000000000000794d */ /* 0x000fea0003800000 */
.L_x_4:
[----:B------:R-:W-:-:S00]  /*0e00*/  BRA `(.L_x_4) ;  /* 0xfffffffc00fc7947 */ /* 0x000fc0000383ffff */
[----:B------:R-:W-:-:S00]  /*0e10*/  NOP ;  /* 0x0000000000007918 */ /* 0x000fc00000000000 */
        /* <DEDUP_REMOVED lines=14> */
.L_x_78:


//--------------------- .text._Z7reboundPKfPf     --------------------------
	.section	.text._Z7reboundPKfPf,"ax",@progbits
	.align	128
        .global         _Z7reboundPKfPf
        .type           _Z7reboundPKfPf,@function
        .size           _Z7reboundPKfPf,(.L_x_79 - _Z7reboundPKfPf)
        .other          _Z7reboundPKfPf,@"STO_CUDA_ENTRY STV_DEFAULT"
_Z7reboundPKfPf:
.text._Z7reboundPKfPf:
[----:B------:R-:W-:Y:S01]  /*0000*/  LDC R1, c[0x0][0x37c] ;  /* 0x0000df00ff017b82 */ /* 0x000fe20000000800 */
[----:B------:R-:W0:Y:S01]  /*0010*/  S2R R11, SR_CTAID.X ;  /* 0x00000000000b7919 */ /* 0x000e220000002500 */
[----:B------:R-:W0:Y:S01]  /*0020*/  LDCU UR5, c[0x0][0x360] ;  /* 0x00006c00ff0577ac */ /* 0x000e220008000800 */
[----:B------:R-:W0:Y:S01]  /*0030*/  S2R R0, SR_TID.X ;  /* 0x0000000000007919 */ /* 0x000e220000002100 */
[----:B------:R-:W1:Y:S01]  /*0040*/  LDCU UR4, c[0x0][0x364] ;  /* 0x00006c80ff0477ac */ /* 0x000e620008000800 */
[----:B------:R-:W1:Y:S01]  /*0050*/  S2R R2, SR_CTAID.Y ;  /* 0x0000000000027919 */ /* 0x000e620000002600 */
[----:B------:R-:W1:Y:S01]  /*0060*/  S2R R3, SR_TID.Y ;  /* 0x0000000000037919 */ /* 0x000e620000002200 */
[----:B0-----:R-:W-:-:S05]  /*0070*/  IMAD R11, R11, UR5, R0 ;  /* 0x000000050b0b7c24 */ /* 0x001fca000f8e0200 */
[----:B------:R-:W-:Y:S01]  /*0080*/  ISETP.GT.U32.AND P0, PT, R11, 0x207, PT ;  /* 0x000002070b00780c */ /* 0x000fe20003f04070 */
[----:B-1----:R-:W-:-:S12]  /*0090*/  IMAD R0, R2, UR4, R3 ;  /* 0x0000000402007c24 */ /* 0x002fd8000f8e0203 */
[----:B------:R-:W-:Y:S05]  /*00a0*/  @P0 EXIT ;  /* 0x000000000000094d */ /* 0x000fea0003800000 */
[----:B------:R-:W0:Y:S01]  /*00b0*/  LDC.64 R4, c[0x3][0xa0] ;  /* 0x00c02800ff047b82 */ /* 0x000e220000000a00 */
[----:B------:R-:W1:Y:S01]  /*00c0*/  LDCU UR6, c[0x0][0x374] ;  /* 0x00006e80ff0677ac */ /* 0x000e620008000800 */
[----:B------:R-:W2:Y:S06]  /*00d0*/  LDCU UR7, c[0x0][0x370] ;  /* 0x00006e00ff0777ac */ /* 0x000eac0008000800 */
[----:B------:R-:W3:Y:S01]  /*00e0*/  LDC.64 R6, c[0x3][0xa8] ;  /* 0x00c02a00ff067b82 */ /* 0x000ee20000000a00 */
[----:B------:R-:W4:Y:S07]  /*00f0*/  LDCU.64 UR8, c[0x0][0x358] ;  /* 0x00006b00ff0877ac */ /* 0x000f2e0008000a00 */
[----:B------:R-:W5:Y:S01]  /*0100*/  LDC.64 R8, c[0x3][0x90] ;  /* 0x00c02400ff087b82 */ /* 0x000f620000000a00 */
[----:B-1----:R-:W-:-:S02]  /*0110*/  UIMAD UR4, UR4, UR6, URZ ;  /* 0x00000006040472a4 */ /* 0x002fc4000f8e02ff */
[----:B--2---:R-:W-:-:S05]  /*0120*/  UIMAD UR5, UR5, UR7, URZ ;  /* 0x00000007050572a4 */ /* 0x004fca000f8e02ff */
[----:B------:R-:W1:Y:S01]  /*0130*/  LDC.64 R12, c[0x3][0x98] ;  /* 0x00c02600ff0c7b82 */ /* 0x000e620000000a00 */
[--C-:B0-----:R-:W-:Y:S02]  /*0140*/  IMAD R2, R5, 0x16da0, R0.reuse ;  /* 0x00016da005027824 */ /* 0x101fe400078e0200 */
[--C-:B------:R-:W-:Y:S02]  /*0150*/  IMAD R3, R4, 0x16da0, R0.reuse ;  /* 0x00016da004037824 */ /* 0x100fe400078e0200 */
[--C-:B---3--:R-:W-:Y:S02]  /*0160*/  IMAD R4, R7, 0x16da0, R0.reuse ;  /* 0x00016da007047824 */ /* 0x108fe400078e0200 */
[--C-:B------:R-:W-:Y:S02]  /*0170*/  IMAD R5, R6, 0x16da0, R0.reuse ;  /* 0x00016da006057824 */ /* 0x100fe400078e0200 */
[--C-:B-----5:R-:W-:Y:S02]  /*0180*/  IMAD R6, R9, 0x16da0, R0.reuse ;  /* 0x00016da009067824 */ /* 0x120fe400078e0200 */
[----:B------:R-:W-:-:S02]  /*0190*/  IMAD R7, R8, 0x16da0, R0 ;  /* 0x00016da008077824 */ /* 0x000fc400078e0200 */
[--C-:B-1----:R-:W-:Y:S02]  /*01a0*/  IMAD R8, R13, 0x16da0, R0.reuse ;  /* 0x00016da00d087824 */ /* 0x102fe400078e0200 */
[----:B----4-:R-:W-:-:S07]  /*01b0*/  IMAD R9, R12, 0x16da0, R0 ;  /* 0x00016da00c097824 */ /* 0x010fce00078e0200 */
.L_x_10:
[----:B------:R-:W-:Y:S01]  /*01c0*/  ISETP.GT.U32.AND P0, PT, R0, 0xb3, PT ;  /* 0x000000b30000780c */ /* 0x000fe20003f04070 */
[----:B------:R-:W-:-:S12]  /*01d0*/  BSSY.RECONVERGENT B0, `(.L_x_5) ;  /* 0x0000044000007945 */ /* 0x000fd80003800200 */
[----:B0-----:R-:W-:Y:S05]  /*01e0*/  @P0 BRA `(.L_x_6) ;  /* 0x0000000400080947 */ /* 0x001fea0003800000 */
[----:B------:R-:W0:Y:S01]  /*01f0*/  LDC R13, c[0x3][0xb0] ;  /* 0x00c02c00ff0d7b82 */ /* 0x000e220000000800 */
[C---:B------:R-:W-:Y:S01]  /*0200*/  IADD3 R12, PT, PT, R11.reuse, -0x82, RZ ;  /* 0xffffff7e0b0c7810 */ /* 0x040fe20007ffe0ff */
[C---:B------:R-:W-:Y:S01]  /*0210*/  IMAD R18, R11.reuse, 0xb4, R0 ;  /* 0x000000b40b127824 */ /* 0x040fe200078e0200 */
[----:B------:R-:W-:Y:S01]  /*0220*/  IADD3 R10, PT, PT, R0, -0x5a, RZ ;  /* 0xffffffa6000a7810 */ /* 0x000fe20007ffe0ff */
[C---:B------:R-:W-:Y:S01]  /*0230*/  IMAD R19, R11.reuse, 0xb4, R4 ;  /* 0x000000b40b137824 */ /* 0x040fe200078e0204 */
[----:B------:R-:W-:Y:S01]  /*0240*/  I2FP.F32.S32 R12, R12 ;  /* 0x0000000c000c7245 */ /* 0x000fe20000201400 */
[C---:B------:R-:W-:Y:S02]  /*0250*/  IMAD R21, R11.reuse, 0xb4, R5 ;  /* 0x000000b40b157824 */ /* 0x040fe400078e0205 */
[C---:B------:R-:W-:Y:S02]  /*0260*/  IMAD R23, R11.reuse, 0xb4, R2 ;  /* 0x000000b40b177824 */ /* 0x040fe400078e0202 */
[----:B------:R-:W-:-:S02]  /*0270*/  IMAD R25, R11, 0xb4, R3 ;  /* 0x000000b40b197824 */ /* 0x000fc400078e0203 */
[----:B------:R-:W-:Y:S01]  /*0280*/  FMUL R24, R12, R12 ;  /* 0x0000000c0c187220 */ /* 0x000fe20000400000 */
[C---:B------:R-:W-:Y:S02]  /*0290*/  IMAD R27, R11.reuse, 0xb4, R8 ;  /* 0x000000b40b1b7824 */ /* 0x040fe400078e0208 */
[C---:B------:R-:W-:Y:S02]  /*02a0*/  IMAD R29, R11.reuse, 0xb4, R9 ;  /* 0x000000b40b1d7824 */ /* 0x040fe400078e0209 */
[C---:B------:R-:W-:Y:S02]  /*02b0*/  IMAD R20, R11.reuse, 0xb4, R6 ;  /* 0x000000b40b147824 */ /* 0x040fe400078e0206 */
[----:B------:R-:W-:Y:S02]  /*02c0*/  IMAD R22, R11, 0xb4, R7 ;  /* 0x000000b40b167824 */ /* 0x000fe400078e0207 */
[----:B0-----:R-:W-:-:S04]  /*02d0*/  IMAD R26, R13, 0x16da0, R0 ;  /* 0x00016da00d1a7824 */ /* 0x001fc800078e0200 */
[----:B------:R-:W-:-:S07]  /*02e0*/  IMAD R26, R11, 0xb4, R26 ;  /* 0x000000b40b1a7824 */ /* 0x000fce00078e021a */
.L_x_9:
[----:B0-----:R-:W-:Y:S01]  /*02f0*/  I2FP.F32.S32 R13, R10 ;  /* 0x0000000a000d7245 */ /* 0x001fe20000201400 */
[----:B------:R-:W-:Y:S01]  /*0300*/  BSSY.RECONVERGENT B1, `(.L_x_7) ;  /* 0x0000025000017945 */ /* 0x000fe20003800200 */
[----:B------:R-:W-:-:S03]  /*0310*/  IADD3 R10, PT, PT, R10, UR4, RZ ;  /* 0x000000040a0a7c10 */ /* 0x000fc6000fffe0ff */
[----:B------:R-:W-:Y:S01]  /*0320*/  FFMA R13, R13, R13, R24 ;  /* 0x0000000d0d0d7223 */ /* 0x000fe20000000018 */
[----:B------:R-:W-:-:S04]  /*0330*/  IADD3 R12, PT, PT, R10, 0x5a, RZ ;  /* 0x0000005a0a0c7810 */ /* 0x000fc80007ffe0ff */
[----:B------:R-:W-:Y:S02]  /*0340*/  FSETP.GEU.AND P0, PT, R13, 400, PT ;  /* 0x43c800000d00780b */ /* 0x000fe40003f0e000 */
[----:B------:R-:W-:-:S11]  /*0350*/  ISETP.GE.U32.AND P1, PT, R12, 0xb4, PT ;  /* 0x000000b40c00780c */ /* 0x000fd60003f26070 */
[----:B------:R-:W-:Y:S05]  /*0360*/  @P0 BRA `(.L_x_8) ;  /* 0x0000000000780947 */ /* 0x000fea0003800000 */
[----:B------:R-:W0:Y:S02]  /*0370*/  LDC.64 R12, c[0x0][0x380] ;  /* 0x0000e000ff0c7b82 */ /* 0x000e240000000a00 */
[----:B0-----:R-:W-:-:S05]  /*0380*/  IMAD.WIDE.U32 R14, R22, 0x4, R12 ;  /* 0x00000004160e7825 */ /* 0x001fca00078e000c */
[----:B------:R0:W2:Y:S01]  /*0390*/  LDG.E R28, desc[UR8][R14.64] ;  /* 0x000000080e1c7981 */ /* 0x0000a2000c1e1900 */
[----:B------:R-:W-:Y:S01]  /*03a0*/  IMAD.WIDE.U32 R16, R20, 0x4, R12 ;  /* 0x0000000414107825 */ /* 0x000fe200078e000c */
[----:B0-----:R-:W0:Y:S03]  /*03b0*/  LDC.64 R14, c[0x0][0x388] ;  /* 0x0000e200ff0e7b82 */ /* 0x001e260000000a00 */
[----:B0-----:R-:W-:-:S05]  /*03c0*/  IMAD.WIDE.U32 R14, R18, 0x4, R14 ;  /* 0x00000004120e7825 */ /* 0x001fca00078e000e */
[----:B--2---:R0:W-:Y:S04]  /*03d0*/  STG.E desc[UR8][R14.64], R28 ;  /* 0x0000001c0e007986 */ /* 0x0041e8000c101908 */
[----:B0-----:R0:W2:Y:S02]  /*03e0*/  LDG.E R28, desc[UR8][R16.64] ;  /* 0x00000008101c7981 */ /* 0x0010a4000c1e1900 */
[--C-:B0-----:R-:W-:Y:S02]  /*03f0*/  IMAD.WIDE.U32 R16, R29, 0x4, R12.reuse ;  /* 0x000000041d107825 */ /* 0x101fe400078e000c */
[----:B--2---:R0:W-:Y:S04]  /*0400*/  STG.E desc[UR8][R14.64+0x5b680], R28 ;  /* 0x05b6801c0e007986 */ /* 0x0041e8000c101908 */
[----:B0-----:R0:W2:Y:S02]  /*0410*/  LDG.E R28, desc[UR8][R16.64] ;  /* 0x00000008101c7981 */ /* 0x0010a4000c1e1900 */
[----:B0-----:R-:W-:-:S02]  /*0420*/  IMAD.WIDE.U32 R16, R27, 0x4, R12 ;  /* 0x000000041b107825 */ /* 0x001fc400078e000c */
        /* <DEDUP_REMOVED lines=13> */
[----:B------:R-:W2:Y:S01]  /*0500*/  LDG.E R17, desc[UR8][R16.64] ;  /* 0x0000000810117981 */ /* 0x000ea2000c1e1900 */
[----:B------:R-:W-:-:S03]  /*0510*/  IMAD.WIDE.U32 R12, R26, 0x4, R12 ;  /* 0x000000041a0c7825 */ /* 0x000fc600078e000c */
[----:B--2---:R0:W-:Y:S04]  /*0520*/  STG.E desc[UR8][R14.64+0x27fd80], R17 ;  /* 0x27fd80110e007986 */ /* 0x0041e8000c101908 */
[----:B------:R-:W2:Y:S04]  /*0530*/  LDG.E R13, desc[UR8][R12.64] ;  /* 0x000000080c0d7981 */ /* 0x000ea8000c1e1900 */
[----:B--2---:R0:W-:Y:S02]  /*0540*/  STG.E desc[UR8][R14.64+0x2db400], R13 ;  /* 0x2db4000d0e007986 */ /* 0x0041e4000c101908 */
.L_x_8:
[----:B------:R-:W-:Y:S05]  /*0550*/  BSYNC.RECONVERGENT B1 ;  /* 0x0000000000017941 */ /* 0x000fea0003800200 */
.L_x_7:
[----:B------:R-:W-:Y:S02]  /*0560*/  IADD3 R18, PT, PT, R18, UR4, RZ ;  /* 0x0000000412127c10 */ /* 0x000fe4000fffe0ff */
[----:B------:R-:W-:Y:S02]  /*0570*/  IADD3 R26, PT, PT, R26, UR4, RZ ;  /* 0x000000041a1a7c10 */ /* 0x000fe4000fffe0ff */
[----:B------:R-:W-:Y:S02]  /*0580*/  IADD3 R19, PT, PT, R19, UR4, RZ ;  /* 0x0000000413137c10 */ /* 0x000fe4000fffe0ff */
[----:B------:R-:W-:Y:S02]  /*0590*/  IADD3 R21, PT, PT, R21, UR4, RZ ;  /* 0x0000000415157c10 */ /* 0x000fe4000fffe0ff */
[----:B------:R-:W-:Y:S02]  /*05a0*/  IADD3 R23, PT, PT, R23, UR4, RZ ;  /* 0x0000000417177c10 */ /* 0x000fe4000fffe0ff */
[----:B------:R-:W-:-:S02]  /*05b0*/  IADD3 R25, PT, PT, R25, UR4, RZ ;  /* 0x0000000419197c10 */ /* 0x000fc4000fffe0ff */
[----:B------:R-:W-:Y:S02]  /*05c0*/  IADD3 R27, PT, PT, R27, UR4, RZ ;  /* 0x000000041b1b7c10 */ /* 0x000fe4000fffe0ff */
[----:B------:R-:W-:Y:S02]  /*05d0*/  IADD3 R29, PT, PT, R29, UR4, RZ ;  /* 0x000000041d1d7c10 */ /* 0x000fe4000fffe0ff */
[----:B------:R-:W-:Y:S02]  /*05e0*/  IADD3 R20, PT, PT, R20, UR4, RZ ;  /* 0x0000000414147c10 */ /* 0x000fe4000fffe0ff */
[----:B------:R-:W-:Y:S01]  /*05f0*/  IADD3 R22, PT, PT, R22, UR4, RZ ;  /* 0x0000000416167c10 */ /* 0x000fe2000fffe0ff */
[----:B------:R-:W-:Y:S06]  /*0600*/  @!P1 BRA `(.L_x_9) ;  /* 0xfffffffc00389947 */ /* 0x000fec000383ffff */
.L_x_6:
[----:B------:R-:W-:Y:S05]  /*0610*/  BSYNC.RECONVERGENT B0 ;  /* 0x0000000000007941 */ /* 0x000fea0003800200 */
.L_x_5:
[----:B------:R-:W-:-:S04]  /*0620*/  IADD3 R11, PT, PT, R11, UR5, RZ ;  /* 0x000000050b0b7c10 */ /* 0x000fc8000fffe0ff */
[----:B------:R-:W-:-:S13]  /*0630*/  ISETP.GE.U32.AND P0, PT, R11, 0x208, PT ;  /* 0x000002080b00780c */ /* 0x000fda0003f06070 */
[----:B------:R-:W-:Y:S05]  /*0640*/  @!P0 BRA `(.L_x_10) ;  /* 0xfffffff800dc8947 */ /* 0x000fea000383ffff */
[----:B------:R-:W-:Y:S05]  /*0650*/  EXIT ;  /* 0x000000000000794d */ /* 0x000fea0003800000 */
.L_x_11:
        /* <DEDUP_REMOVED lines=10> */
.L_x_79:


//--------------------- .text._Z9collisionPKfPfS0_ --------------------------
	.section	.text._Z9collisionPKfPfS0_,"ax",@progbits
	.align	128
        .global         _Z9collisionPKfPfS0_
        .type           _Z9collisionPKfPfS0_,@function
        .size           _Z9collisionPKfPfS0_,(.L_x_80 - _Z9collisionPKfPfS0_)
        .other          _Z9collisionPKfPfS0_,@"STO_CUDA_ENTRY STV_DEFAULT"
_Z9collisionPKfPfS0_:
.text._Z9collisionPKfPfS0_:
[----:B------:R-:W-:Y:S01]  /*0000*/  LDC R1, c[0x0][0x37c] ;  /* 0x0000df00ff017b82 */ /* 0x000fe20000000800 */
[----:B------:R-:W0:Y:S01]  /*0010*/  S2R R11, SR_CTAID.X ;  /* 0x00000000000b7919 */ /* 0x000e220000002500 */
[----:B------:R-:W0:Y:S06]  /*0020*/  LDCU UR4, c[0x0][0x360] ;  /* 0x00006c00ff0477ac */ /* 0x000e2c0008000800 */
[----:B------:R-:W1:Y:S01]  /*0030*/  S2UR UR6, SR_CTAID.Y ;  /* 0x00000000000679c3 */ /* 0x000e620000002600 */
[----:B------:R-:W0:Y:S01]  /*0040*/  S2R R0, SR_TID.X ;  /* 0x0000000000007919 */ /* 0x000e220000002100 */
[----:B------:R-:W2:Y:S01]  /*0050*/  LDCU UR5, c[0x0][0x374] ;  /* 0x00006e80ff0577ac */ /* 0x000ea20008000800 */
[----:B------:R-:W1:Y:S05]  /*0060*/  S2R R3, SR_TID.Y ;  /* 0x0000000000037919 */ /* 0x000e6a0000002200 */
[----:B------:R-:W1:Y:S01]  /*0070*/  LDC R10, c[0x0][0x364] ;  /* 0x0000d900ff0a7b82 */ /* 0x000e620000000800 */
[----:B0-----:R-:W-:-:S02]  /*0080*/  IMAD R11, R11, UR4, R0 ;  /* 0x000000040b0b7c24 */ /* 0x001fc4000f8e0200 */
[----:B-1----:R-:W-:-:S03]  /*0090*/  IMAD R0, R10, UR6, R3 ;  /* 0x000000060a007c24 */ /* 0x002fc6000f8e0203 */
[----:B------:R-:W-:Y:S01]  /*00a0*/  ISETP.GT.U32.AND P0, PT, R11, 0x207, PT ;  /* 0x000002070b00780c */ /* 0x000fe20003f04070 */
[----:B--2---:R-:W-:-:S12]  /*00b0*/  IMAD R10, R10, UR5, RZ ;  /* 0x000000050a0a7c24 */ /* 0x004fd8000f8e02ff */
[----:B------:R-:W-:Y:S05]  /*00c0*/  @P0 EXIT ;  /* 0x000000000000094d */ /* 0x000fea0003800000 */
[----:B------:R-:W0:Y:S01]  /*00d0*/  LDCU UR5, c[0x0][0x370] ;  /* 0x00006e00ff0577ac */ /* 0x000e220008000800 */
[----:B------:R-:W1:Y:S01]  /*00e0*/  LDCU.64 UR6, c[0x0][0x358] ;  /* 0x00006b00ff0677ac */ /* 0x000e620008000a00 */
[----:B------:R-:W2:Y:S01]  /*00f0*/  LDCU UR14, c[0x3][0xdc] ;  /* 0x00c01b80ff0e77ac */ /* 0x000ea20008000800 */
[----:B------:R-:W3:Y:S01]  /*0100*/  LDCU.64 UR12, c[0x0][0x390] ;  /* 0x00007200ff0c77ac */ /* 0x000ee20008000a00 */
[----:B------:R-:W4:Y:S01]  /*0110*/  LDCU.128 UR8, c[0x0][0x380] ;  /* 0x00007000ff0877ac */ /* 0x000f220008000c00 */
[----:B0-----:R-:W-:-:S12]  /*0120*/  UIMAD UR4, UR4, UR5, URZ ;  /* 0x00000005040472a4 */ /* 0x001fd8000f8e02ff */
.L_x_15:
[----:B------:R-:W-:Y:S01]  /*0130*/  ISETP.GT.U32.AND P0, PT, R0, 0xb3, PT ;  /* 0x000000b30000780c */ /* 0x000fe20003f04070 */
[----:B------:R-:W-:-:S12]  /*0140*/  BSSY.RECONVERGENT B0, `(.L_x_12) ;  /* 0x000003e000007945 */ /* 0x000fd80003800200 */
[----:B0-----:R-:W-:Y:S05]  /*0150*/  @P0 BRA `(.L_x_13) ;  /* 0x0000000000f00947 */ /* 0x001fea0003800000 */
[----:B------:R-:W-:Y:S01]  /*0160*/  HFMA2 R2, -RZ, RZ, 1.31130218505859375e-06, -192 ;  /* 0x0016da00ff027431 */ /* 0x000fe200000001ff */
[----:B------:R-:W-:Y:S01]  /*0170*/  MOV R3, 0x0 ;  /* 0x0000000000037802 */ /* 0x000fe20000000f00 */
[----:B------:R-:W-:Y:S01]  /*0180*/  IMAD R5, R11, 0xb4, R0 ;  /* 0x000000b40b057824 */ /* 0x000fe200078e0200 */
[----:B------:R-:W-:-:S03]  /*0190*/  MOV R13, R0 ;  /* 0x00000000000d7202 */ /* 0x000fc60000000f00 */
[----:B------:R-:W-:-:S07]  /*01a0*/  IMAD.WIDE.U32 R2, R5, 0x4, R2 ;  /* 0x0000000405027825 */ /* 0x000fce00078e0002 */
.L_x_14:
[C---:B----4-:R-:W-:Y:S02]  /*01b0*/  IADD3 R8, P0, PT, R2.reuse, UR8, RZ ;  /* 0x0000000802087c10 */ /* 0x050fe4000ff1e0ff */
[----:B---3--:R-:W-:Y:S02]  /*01c0*/  IADD3 R6, P1, PT, R2, UR12, RZ ;  /* 0x0000000c02067c10 */ /* 0x008fe4000ff3e0ff */
[C---:B------:R-:W-:Y:S02]  /*01d0*/  IADD3.X R9, PT, PT, R3.reuse, UR9, RZ, P0, !PT ;  /* 0x0000000903097c10 */ /* 0x040fe400087fe4ff */
[----:B------:R-:W-:-:S03]  /*01e0*/  IADD3.X R7, PT, PT, R3, UR13, RZ, P1, !PT ;  /* 0x0000000d03077c10 */ /* 0x000fc60008ffe4ff */
[----:B-1----:R-:W3:Y:S04]  /*01f0*/  LDG.E R12, desc[UR6][R8.64+-0x16da00] ;  /* 0xe9260006080c7981 */ /* 0x002ee8000c1e1900 */
[----:B0-----:R-:W3:Y:S01]  /*0200*/  LDG.E R5, desc[UR6][R6.64+-0x16da00] ;  /* 0xe926000606057981 */ /* 0x001ee2000c1e1900 */
[----:B------:R-:W-:Y:S01]  /*0210*/  IADD3 R4, P0, PT, R2, UR10, RZ ;  /* 0x0000000a02047c10 */ /* 0x000fe2000ff1e0ff */
[----:B---3--:R-:W-:-:S03]  /*0220*/  FADD R15, R12, -R5 ;  /* 0x800000050c0f7221 */ /* 0x008fc60000000000 */
[----:B------:R-:W-:Y:S01]  /*0230*/  IADD3.X R5, PT, PT, R3, UR11, RZ, P0, !PT ;  /* 0x0000000b03057c10 */ /* 0x000fe200087fe4ff */
[----:B--2---:R-:W-:-:S05]  /*0240*/  FFMA R15, -R15, UR14, R12 ;  /* 0x0000000e0f0f7c23 */ /* 0x004fca000800010c */
[----:B------:R0:W-:Y:S04]  /*0250*/  STG.E desc[UR6][R4.64+-0x16da00], R15 ;  /* 0xe926000f04007986 */ /* 0x0001e8000c101906 */
[----:B------:R-:W2:Y:S04]  /*0260*/  LDG.E R12, desc[UR6][R8.64+-0x112380] ;  /* 0xeedc8006080c7981 */ /* 0x000ea8000c1e1900 */
[----:B------:R-:W2:Y:S02]  /*0270*/  LDG.E R17, desc[UR6][R6.64+-0x112380] ;  /* 0xeedc800606117981 */ /* 0x000ea4000c1e1900 */
[----:B--2---:R-:W-:-:S04]  /*0280*/  FADD R17, R12, -R17 ;  /* 0x800000110c117221 */ /* 0x004fc80000000000 */
[----:B------:R-:W-:-:S05]  /*0290*/  FFMA R17, -R17, UR14, R12 ;  /* 0x0000000e11117c23 */ /* 0x000fca000800010c */
[----:B------:R1:W-:Y:S04]  /*02a0*/  STG.E desc[UR6][R4.64+-0x112380], R17 ;  /* 0xeedc801104007986 */ /* 0x0003e8000c101906 */
[----:B------:R-:W2:Y:S04]  /*02b0*/  LDG.E R12, desc[UR6][R8.64+-0xb6d00] ;  /* 0xf4930006080c7981 */ /* 0x000ea8000c1e1900 */
[----:B------:R-:W2:Y:S02]  /*02c0*/  LDG.E R19, desc[UR6][R6.64+-0xb6d00] ;  /* 0xf493000606137981 */ /* 0x000ea4000c1e1900 */
[----:B--2---:R-:W-:-:S04]  /*02d0*/  FADD R19, R12, -R19 ;  /* 0x800000130c137221 */ /* 0x004fc80000000000 */
[----:B------:R-:W-:-:S05]  /*02e0*/  FFMA R19, -R19, UR14, R12 ;  /* 0x0000000e13137c23 */ /* 0x000fca000800010c */
[----:B------:R2:W-:Y:S04]  /*02f0*/  STG.E desc[UR6][R4.64+-0xb6d00], R19 ;  /* 0xf493001304007986 */ /* 0x0005e8000c101906 */
[----:B------:R-:W3:Y:S04]  /*0300*/  LDG.E R12, desc[UR6][R8.64+-0x5b680] ;  /* 0xfa498006080c7981 */ /* 0x000ee8000c1e1900 */
[----:B0-----:R-:W3:Y:S02]  /*0310*/  LDG.E R15, desc[UR6][R6.64+-0x5b680] ;  /* 0xfa498006060f7981 */ /* 0x001ee4000c1e1900 */
[----:B---3--:R-:W-:-:S04]  /*0320*/  FADD R15, R12, -R15 ;  /* 0x8000000f0c0f7221 */ /* 0x008fc80000000000 */
[----:B------:R-:W-:-:S05]  /*0330*/  FFMA R15, -R15, UR14, R12 ;  /* 0x0000000e0f0f7c23 */ /* 0x000fca000800010c */
[----:B------:R0:W-:Y:S04]  /*0340*/  STG.E desc[UR6][R4.64+-0x5b680], R15 ;  /* 0xfa49800f04007986 */ /* 0x0001e8000c101906 */
[----:B------:R-:W3:Y:S04]  /*0350*/  LDG.E R12, desc[UR6][R8.64] ;  /* 0x00000006080c7981 */ /* 0x000ee8000c1e1900 */
[----:B-1----:R-:W3:Y:S02]  /*0360*/  LDG.E R17, desc[UR6][R6.64] ;  /* 0x0000000606117981 */ /* 0x002ee4000c1e1900 */
[----:B---3--:R-:W-:-:S04]  /*0370*/  FADD R17, R12, -R17 ;  /* 0x800000110c117221 */ /* 0x008fc80000000000 */
[----:B------:R-:W-:-:S05]  /*0380*/  FFMA R17, -R17, UR14, R12 ;  /* 0x0000000e11117c23 */ /* 0x000fca000800010c */
[----:B------:R1:W-:Y:S04]  /*0390*/  STG.E desc[UR6][R4.64], R17 ;  /* 0x0000001104007986 */ /* 0x0003e8000c101906 */
[----:B------:R-:W3:Y:S04]  /*03a0*/  LDG.E R12, desc[UR6][R8.64+0x5b680] ;  /* 0x05b68006080c7981 */ /* 0x000ee8000c1e1900 */
[----:B--2---:R-:W3:Y:S02]  /*03b0*/  LDG.E R19, desc[UR6][R6.64+0x5b680] ;  /* 0x05b6800606137981 */ /* 0x004ee4000c1e1900 */
[----:B---3--:R-:W-:-:S04]  /*03c0*/  FADD R19, R12, -R19 ;  /* 0x800000130c137221 */ /* 0x008fc80000000000 */
        /* <DEDUP_REMOVED lines=13> */
[----:B--2---:R-:W3:Y:S01]  /*04a0*/  LDG.E R19, desc[UR6][R6.64+0x16da00] ;  /* 0x16da000606137981 */ /* 0x004ee2000c1e1900 */
[C---:B------:R-:W-:Y:S01]  /*04b0*/  IADD3 R13, PT, PT, R10.reuse, R13, RZ ;  /* 0x0000000d0a0d7210 */ /* 0x040fe20007ffe0ff */
[----:B------:R-:W-:-:S03]  /*04c0*/  IMAD.WIDE.U32 R2, R10, 0x4, R2 ;  /* 0x000000040a027825 */ /* 0x000fc600078e0002 */
[----:B------:R-:W-:Y:S01]  /*04d0*/  ISETP.GE.U32.AND P0, PT, R13, 0xb4, PT ;  /* 0x000000b40d00780c */ /* 0x000fe20003f06070 */
[----:B---3--:R-:W-:-:S04]  /*04e0*/  FADD R19, R12, -R19 ;  /* 0x800000130c137221 */ /* 0x008fc80000000000 */
[----:B------:R-:W-:-:S05]  /*04f0*/  FFMA R19, -R19, UR14, R12 ;  /* 0x0000000e13137c23 */ /* 0x000fca000800010c */
[----:B------:R0:W-:Y:S03]  /*0500*/  STG.E desc[UR6][R4.64+0x16da00], R19 ;  /* 0x16da001304007986 */ /* 0x0001e6000c101906 */
[----:B------:R-:W-:Y:S05]  /*0510*/  @!P0 BRA `(.L_x_14) ;  /* 0xfffffffc00248947 */ /* 0x000fea000383ffff */
.L_x_13:
[----:B-1234-:R-:W-:Y:S05]  /*0520*/  BSYNC.RECONVERGENT B0 ;  /* 0x0000000000007941 */ /* 0x01efea0003800200 */
.L_x_12:
[----:B------:R-:W-:-:S04]  /*0530*/  IADD3 R11, PT, PT, R11, UR4, RZ ;  /* 0x000000040b0b7c10 */ /* 0x000fc8000fffe0ff */
[----:B------:R-:W-:-:S13]  /*0540*/  ISETP.GE.U32.AND P0, PT, R11, 0x208, PT ;  /* 0x000002080b00780c */ /* 0x000fda0003f06070 */
[----:B------:R-:W-:Y:S05]  /*0550*/  @!P0 BRA `(.L_x_15) ;  /* 0xfffffff800f48947 */ /* 0x000fea000383ffff */
[----:B------:R-:W-:Y:S05]  /*0560*/  EXIT ;  /* 0x000000000000794d */ /* 0x000fea0003800000 */
.L_x_16:
        /* <DEDUP_REMOVED lines=9> */
.L_x_80:


//--------------------- .text._Z5zouhePKfPf       --------------------------
	.section	.text._Z5zouhePKfPf,"ax",@progbits
	.align	128
        .global         _Z5zouhePKfPf
        .type           _Z5zouhePKfPf,@function
        .size           _Z5zouhePKfPf,(.L_x_81 - _Z5zouhePKfPf)
        .other          _Z5zouhePKfPf,@"STO_CUDA_ENTRY STV_DEFAULT"
_Z5zouhePKfPf:
.text._Z5zouhePKfPf:
[----:B------:R-:W-:Y:S01]  /*0000*/  LDC R1, c[0x0][0x37c] ;  /* 0x0000df00ff017b82 */ /* 0x000fe20000000800 */
[----:B------:R-:W0:Y:S01]  /*0010*/  S2R R3, SR_TID.Y ;  /* 0x0000000000037919 */ /* 0x000e220000002200 */
[----:B------:R-:W1:Y:S06]  /*0020*/  LDCU UR4, c[0x0][0x374] ;  /* 0x00006e80ff0477ac */ /* 0x000e6c0008000800 */
[----:B------:R-:W0:Y:S08]  /*0030*/  S2UR UR5, SR_CTAID.Y ;  /* 0x00000000000579c3 */ /* 0x000e300000002600 */
[----:B------:R-:W0:Y:S02]  /*0040*/  LDC R0, c[0x0][0x364] ;  /* 0x0000d900ff007b82 */ /* 0x000e240000000800 */
[----:B0-----:R-:W-:-:S02]  /*0050*/  IMAD R8, R0, UR5, R3 ;  /* 0x0000000500087c24 */ /* 0x001fc4000f8e0203 */
[----:B-1----:R-:W-:-:S03]  /*0060*/  IMAD R0, R0, UR4, RZ ;  /* 0x0000000400007c24 */ /* 0x002fc6000f8e02ff */
[----:B------:R-:W-:-:S13]  /*0070*/  ISETP.GT.U32.AND P0, PT, R8, 0xb3, PT ;  /* 0x000000b30800780c */ /* 0x000fda0003f04070 */
[----:B------:R-:W-:Y:S05]  /*0080*/  @P0 EXIT ;  /* 0x000000000000094d */ /* 0x000fea0003800000 */
[----:B------:R-:W0:Y:S01]  /*0090*/  I2F.U32.RP R7, R0 ;  /* 0x0000000000077306 */ /* 0x000e220000209000 */
[----:B------:R-:W-:Y:S01]  /*00a0*/  IADD3 R6, PT, PT, R0, R8, RZ ;  /* 0x0000000800067210 */ /* 0x000fe20007ffe0ff */
[----:B------:R-:W1:Y:S01]  /*00b0*/  LDCU.64 UR4, c[0x0][0x358] ;  /* 0x00006b00ff0477ac */ /* 0x000e620008000a00 */
[----:B------:R-:W-:Y:S01]  /*00c0*/  IADD3 R9, PT, PT, RZ, -R0, RZ ;  /* 0x80000000ff097210 */ /* 0x000fe20007ffe0ff */
[----:B------:R-:W-:Y:S01]  /*00d0*/  BSSY.RECONVERGENT B0, `(.L_x_17) ;  /* 0x0000045000007945 */ /* 0x000fe20003800200 */
[C---:B------:R-:W-:Y:S02]  /*00e0*/  ISETP.GE.U32.AND P0, PT, R6.reuse, 0xb4, PT ;  /* 0x000000b40600780c */ /* 0x040fe40003f06070 */
[----:B------:R-:W-:Y:S02]  /*00f0*/  VIMNMX.U32 R5, PT, PT, R6, 0xb4, !PT ;  /* 0x000000b406057848 */ /* 0x000fe40007fe0000 */
[----:B------:R-:W-:Y:S02]  /*0100*/  SEL R4, RZ, 0x1, P0 ;  /* 0x00000001ff047807 */ /* 0x000fe40000000000 */
[----:B------:R-:W-:-:S02]  /*0110*/  ISETP.NE.U32.AND P2, PT, R0, RZ, PT ;  /* 0x000000ff0000720c */ /* 0x000fc40003f45070 */
[----:B------:R-:W-:Y:S01]  /*0120*/  IADD3 R5, PT, PT, R5, -R6, -R4 ;  /* 0x8000000605057210 */ /* 0x000fe20007ffe804 */
[----:B0-----:R-:W0:Y:S02]  /*0130*/  MUFU.RCP R7, R7 ;  /* 0x0000000700077308 */ /* 0x001e240000001000 */
[----:B0-----:R-:W-:-:S06]  /*0140*/  IADD3 R2, PT, PT, R7, 0xffffffe, RZ ;  /* 0x0ffffffe07027810 */ /* 0x001fcc0007ffe0ff */
[----:B------:R0:W2:Y:S02]  /*0150*/  F2I.FTZ.U32.TRUNC.NTZ R3, R2 ;  /* 0x0000000200037305 */ /* 0x0000a4000021f000 */
[----:B0-----:R-:W-:Y:S02]  /*0160*/  HFMA2 R2, -RZ, RZ, 0, 0 ;  /* 0x00000000ff027431 */ /* 0x001fe400000001ff */
[----:B--2---:R-:W-:-:S04]  /*0170*/  IMAD R9, R9, R3, RZ ;  /* 0x0000000309097224 */ /* 0x004fc800078e02ff */
[----:B------:R-:W-:-:S06]  /*0180*/  IMAD.HI.U32 R10, R3, R9, R2 ;  /* 0x00000009030a7227 */ /* 0x000fcc00078e0002 */
[----:B------:R-:W-:-:S05]  /*0190*/  IMAD.HI.U32 R3, R10, R5, RZ ;  /* 0x000000050a037227 */ /* 0x000fca00078e00ff */
[----:B------:R-:W-:-:S05]  /*01a0*/  IADD3 R2, PT, PT, -R3, RZ, RZ ;  /* 0x000000ff03027210 */ /* 0x000fca0007ffe1ff */
[----:B------:R-:W-:-:S05]  /*01b0*/  IMAD R5, R0, R2, R5 ;  /* 0x0000000200057224 */ /* 0x000fca00078e0205 */
[----:B------:R-:W-:-:S13]  /*01c0*/  ISETP.GE.U32.AND P0, PT, R5, R0, PT ;  /* 0x000000000500720c */ /* 0x000fda0003f06070 */
[----:B------:R-:W-:Y:S02]  /*01d0*/  @P0 IADD3 R5, PT, PT, -R0, R5, RZ ;  /* 0x0000000500050210 */ /* 0x000fe40007ffe1ff */
[----:B------:R-:W-:Y:S02]  /*01e0*/  @P0 IADD3 R3, PT, PT, R3, 0x1, RZ ;  /* 0x0000000103030810 */ /* 0x000fe40007ffe0ff */
[----:B------:R-:W-:-:S13]  /*01f0*/  ISETP.GE.U32.AND P1, PT, R5, R0, PT ;  /* 0x000000000500720c */ /* 0x000fda0003f26070 */
[----:B------:R-:W-:Y:S02]  /*0200*/  @P1 IADD3 R3, PT, PT, R3, 0x1, RZ ;  /* 0x0000000103031810 */ /* 0x000fe40007ffe0ff */
[----:B------:R-:W-:-:S04]  /*0210*/  @!P2 LOP3.LUT R3, RZ, R0, RZ, 0x33, !PT ;  /* 0x00000000ff03a212 */ /* 0x000fc800078e33ff */
[----:B------:R-:W-:-:S04]  /*0220*/  IADD3 R3, PT, PT, R4, R3, RZ ;  /* 0x0000000304037210 */ /* 0x000fc80007ffe0ff */
[C---:B------:R-:W-:Y:S02]  /*0230*/  LOP3.LUT R2, R3.reuse, 0x1, RZ, 0xc0, !PT ;  /* 0x0000000103027812 */ /* 0x040fe400078ec0ff */
[----:B------:R-:W-:Y:S02]  /*0240*/  ISETP.NE.AND P1, PT, R3, RZ, PT ;  /* 0x000000ff0300720c */ /* 0x000fe40003f25270 */
[----:B------:R-:W-:-:S13]  /*0250*/  ISETP.NE.U32.AND P0, PT, R2, 0x1, PT ;  /* 0x000000010200780c */ /* 0x000fda0003f05070 */
[----:B-1----:R-:W-:Y:S05]  /*0260*/  @!P0 BRA `(.L_x_18) ;  /* 0x0000000000ac8947 */ /* 0x002fea0003800000 */
[----:B------:R-:W0:Y:S08]  /*0270*/  LDC R19, c[0x3][0xb4] ;  /* 0x00c02d00ff137b82 */ /* 0x000e300000000800 */
[----:B------:R-:W1:Y:S08]  /*0280*/  LDC R21, c[0x3][0xcc] ;  /* 0x00c03300ff157b82 */ /* 0x000e700000000800 */
[----:B------:R-:W2:Y:S08]  /*0290*/  LDC.64 R2, c[0x0][0x388] ;  /* 0x0000e200ff027b82 */ /* 0x000eb00000000a00 */
[----:B------:R-:W3:Y:S01]  /*02a0*/  LDC.64 R4, c[0x0][0x380] ;  /* 0x0000e000ff047b82 */ /* 0x000ee20000000a00 */
[----:B0-----:R-:W-:-:S02]  /*02b0*/  IMAD R19, R19, 0x16da0, R8 ;  /* 0x00016da013137824 */ /* 0x001fc400078e0208 */
[----:B-1----:R-:W-:-:S05]  /*02c0*/  IMAD R21, R21, 0x16da0, R8 ;  /* 0x00016da015157824 */ /* 0x002fca00078e0208 */
[----:B------:R-:W0:Y:S01]  /*02d0*/  LDC.64 R10, c[0x3][0xd0] ;  /* 0x00c03400ff0a7b82 */ /* 0x000e220000000a00 */
[----:B--2---:R-:W-:-:S07]  /*02e0*/  IMAD.WIDE.U32 R14, R19, 0x4, R2 ;  /* 0x00000004130e7825 */ /* 0x004fce00078e0002 */
[----:B------:R-:W1:Y:S01]  /*02f0*/  LDC.64 R12, c[0x3][0xb8] ;  /* 0x00c02e00ff0c7b82 */ /* 0x000e620000000a00 */
[----:B------:R-:W2:Y:S01]  /*0300*/  LDG.E R14, desc[UR4][R14.64] ;  /* 0x000000040e0e7981 */ /* 0x000ea2000c1e1900 */
[----:B---3--:R-:W-:-:S04]  /*0310*/  IMAD.WIDE.U32 R16, R21, 0x4, R4 ;  /* 0x0000000415107825 */ /* 0x008fc800078e0004 */
[----:B------:R-:W-:Y:S02]  /*0320*/  IMAD.WIDE.U32 R18, R19, 0x4, R4 ;  /* 0x0000000413127825 */ /* 0x000fe400078e0004 */
[----:B------:R-:W2:Y:S04]  /*0330*/  LDG.E R17, desc[UR4][R16.64] ;  /* 0x0000000410117981 */ /* 0x000ea8000c1e1900 */
[----:B------:R-:W3:Y:S01]  /*0340*/  LDG.E R18, desc[UR4][R18.64] ;  /* 0x0000000412127981 */ /* 0x000ee2000c1e1900 */
[----:B0-----:R-:W-:Y:S02]  /*0350*/  IMAD R7, R10, 0x16da0, R8 ;  /* 0x00016da00a077824 */ /* 0x001fe400078e0208 */
[----:B------:R-:W-:-:S04]  /*0360*/  IMAD.WIDE.U32 R20, R21, 0x4, R2 ;  /* 0x0000000415147825 */ /* 0x000fc800078e0002 */
[----:B-1----:R-:W-:Y:S02]  /*0370*/  IMAD R25, R12, 0x16da0, R8 ;  /* 0x00016da00c197824 */ /* 0x002fe400078e0208 */
[----:B------:R-:W-:-:S04]  /*0380*/  IMAD.WIDE.U32 R22, R7, 0x4, R4 ;  /* 0x0000000407167825 */ /* 0x000fc800078e0004 */
[----:B--2---:R-:W-:Y:S01]  /*0390*/  FADD R9, R14, R17 ;  /* 0x000000110e097221 */ /* 0x004fe20000000000 */
[----:B------:R-:W-:-:S04]  /*03a0*/  IMAD.WIDE.U32 R14, R25, 0x4, R2 ;  /* 0x00000004190e7825 */ /* 0x000fc800078e0002 */
[----:B---3--:R-:W-:Y:S01]  /*03b0*/  FADD R9, R9, -R18 ;  /* 0x8000001209097221 */ /* 0x008fe20000000000 */
[----:B------:R-:W-:-:S04]  /*03c0*/  IMAD.WIDE.U32 R16, R25, 0x4, R4 ;  /* 0x0000000419107825 */ /* 0x000fc800078e0004 */
[----:B------:R0:W-:Y:S04]  /*03d0*/  STG.E desc[UR4][R20.64], R9 ;  /* 0x0000000914007986 */ /* 0x0001e8000c101904 */
[----:B------:R-:W2:Y:S04]  /*03e0*/  LDG.E R23, desc[UR4][R22.64] ;  /* 0x0000000416177981 */ /* 0x000ea8000c1e1900 */
[----:B------:R-:W2:Y:S04]  /*03f0*/  LDG.E R14, desc[UR4][R14.64] ;  /* 0x000000040e0e7981 */ /* 0x000ea8000c1e1900 */
[----:B------:R-:W3:Y:S01]  /*0400*/  LDG.E R17, desc[UR4][R16.64] ;  /* 0x0000000410117981 */ /* 0x000ee2000c1e1900 */
[----:B------:R-:W-:-:S02]  /*0410*/  IMAD R27, R13, 0x16da0, R8 ;  /* 0x00016da00d1b7824 */ /* 0x000fc400078e0208 */
[----:B------:R-:W-:Y:S02]  /*0420*/  IMAD R29, R11, 0x16da0, R8 ;  /* 0x00016da00b1d7824 */ /* 0x000fe400078e0208 */
[----:B------:R-:W-:-:S04]  /*0430*/  IMAD.WIDE.U32 R12, R27, 0x4, R2 ;  /* 0x000000041b0c7825 */ /* 0x000fc800078e0002 */
[----:B------:R-:W-:-:S04]  /*0440*/  IMAD.WIDE.U32 R18, R29, 0x4, R4 ;  /* 0x000000041d127825 */ /* 0x000fc800078e0004 */
[----:B------:R-:W-:-:S04]  /*0450*/  IMAD.WIDE.U32 R4, R27, 0x4, R4 ;  /* 0x000000041b047825 */ /* 0x000fc800078e0004 */
[----:B--2---:R-:W-:-:S04]  /*0460*/  FADD R10, R14, R23 ;  /* 0x000000170e0a7221 */ /* 0x004fc80000000000 */
[----:B---3--:R-:W-:Y:S01]  /*0470*/  FADD R25, R10, -R17 ;  /* 0x800000110a197221 */ /* 0x008fe20000000000 */
[----:B------:R-:W-:-:S05]  /*0480*/  IMAD.WIDE.U32 R10, R7, 0x4, R2 ;  /* 0x00000004070a7825 */ /* 0x000fca00078e0002 */
[----:B------:R0:W-:Y:S04]  /*0490*/  STG.E desc[UR4][R10.64], R25 ;  /* 0x000000190a007986 */ /* 0x0001e8000c101904 */
[----:B------:R-:W2:Y:S04]  /*04a0*/  LDG.E R12, desc[UR4][R12.64] ;  /* 0x000000040c0c7981 */ /* 0x000ea8000c1e1900 */
[----:B------:R-:W2:Y:S04]  /*04b0*/  LDG.E R19, desc[UR4][R18.64] ;  /* 0x0000000412137981 */ /* 0x000ea8000c1e1900 */
[----:B------:R-:W3:Y:S01]  /*04c0*/  LDG.E R4, desc[UR4][R4.64] ;  /* 0x0000000404047981 */ /* 0x000ee2000c1e1900 */
[----:B------:R-:W-:Y:S01]  /*04d0*/  IMAD.WIDE.U32 R2, R29, 0x4, R2 ;  /* 0x000000041d027825 */ /* 0x000fe200078e0002 */
[----:B------:R-:W-:-:S03]  /*04e0*/  MOV R8, R6 ;  /* 0x0000000600087202 */ /* 0x000fc60000000f00 */
[----:B--2---:R-:W-:-:S04]  /*04f0*/  FADD R7, R12, R19 ;  /* 0x000000130c077221 */ /* 0x004fc80000000000 */
[----:B---3--:R-:W-:-:S05]  /*0500*/  FADD R7, R7, -R4 ;  /* 0x8000000407077221 */ /* 0x008fca0000000000 */
[----:B------:R0:W-:Y:S02]  /*0510*/  STG.E desc[UR4][R2.64], R7 ;  /* 0x0000000702007986 */ /* 0x0001e4000c101904 */
.L_x_18:
[----:B------:R-:W-:Y:S05]  /*0520*/  BSYNC.RECONVERGENT B0 ;  /* 0x0000000000007941 */ /* 0x000fea0003800200 */
.L_x_17:
[----:B------:R-:W-:Y:S05]  /*0530*/  @!P1 EXIT ;  /* 0x000000000000994d */ /* 0x000fea0003800000 */
[----:B0-----:R-:W0:Y:S01]  /*0540*/  LDC.64 R2, c[0x3][0xd0] ;  /* 0x00c03400ff027b82 */ /* 0x001e220000000a00 */
[----:B------:R-:W-:-:S07]  /*0550*/  IADD3 R4, PT, PT, R0, R8, RZ ;  /* 0x0000000800047210 */ /* 0x000fce0007ffe0ff */
[----:B------:R-:W1:Y:S08]  /*0560*/  LDC.64 R12, c[0x3][0xb8] ;  /* 0x00c02e00ff0c7b82 */ /* 0x000e700000000a00 */
[----:B------:R-:W2:Y:S08]  /*0570*/  LDC R19, c[0x3][0xb4] ;  /* 0x00c02d00ff137b82 */ /* 0x000eb00000000800 */
[----:B------:R-:W3:Y:S01]  /*0580*/  LDC R21, c[0x3][0xcc] ;  /* 0x00c03300ff157b82 */ /* 0x000ee20000000800 */
[----:B0-----:R-:W-:-:S02]  /*0590*/  IMAD R7, R3, 0x16da0, R8 ;  /* 0x00016da003077824 */ /* 0x001fc400078e0208 */
[--C-:B------:R-:W-:Y:S02]  /*05a0*/  IMAD R3, R3, 0x16da0, R4.reuse ;  /* 0x00016da003037824 */ /* 0x100fe400078e0204 */
[C---:B------:R-:W-:Y:S02]  /*05b0*/  IMAD R15, R2.reuse, 0x16da0, R4 ;  /* 0x00016da0020f7824 */ /* 0x040fe400078e0204 */
[----:B------:R-:W-:Y:S02]  /*05c0*/  IMAD R9, R2, 0x16da0, R8 ;  /* 0x00016da002097824 */ /* 0x000fe400078e0208 */
[C-C-:B-1----:R-:W-:Y:S02]  /*05d0*/  IMAD R5, R13.reuse, 0x16da0, R4.reuse ;  /* 0x00016da00d057824 */ /* 0x142fe400078e0204 */
[----:B------:R-:W-:Y:S02]  /*05e0*/  IMAD R11, R12, 0x16da0, R4 ;  /* 0x00016da00c0b7824 */ /* 0x000fe400078e0204 */
[----:B------:R-:W-:-:S02]  /*05f0*/  IMAD R13, R13, 0x16da0, R8 ;  /* 0x00016da00d0d7824 */ /* 0x000fc400078e0208 */
[----:B------:R-:W-:Y:S02]  /*0600*/  IMAD R17, R12, 0x16da0, R8 ;  /* 0x00016da00c117824 */ /* 0x000fe400078e0208 */
[C---:B--2---:R-:W-:Y:S02]  /*0610*/  IMAD R29, R19.reuse, 0x16da0, R4 ;  /* 0x00016da0131d7824 */ /* 0x044fe400078e0204 */
[----:B------:R-:W-:Y:S02]  /*0620*/  IMAD R2, R19, 0x16da0, R8 ;  /* 0x00016da013027824 */ /* 0x000fe400078e0208 */
[C---:B---3--:R-:W-:Y:S02]  /*0630*/  IMAD R4, R21.reuse, 0x16da0, R4 ;  /* 0x00016da015047824 */ /* 0x048fe400078e0204 */
[----:B------:R-:W-:-:S07]  /*0640*/  IMAD R6, R21, 0x16da0, R8 ;  /* 0x00016da015067824 */ /* 0x000fce00078e0208 */
.L_x_19:
[----:B0-----:R-:W0:Y:S08]  /*0650*/  LDC.64 R18, c[0x0][0x388] ;  /* 0x0000e200ff127b82 */ /* 0x001e300000000a00 */
[----:B------:R-:W1:Y:S01]  /*0660*/  LDC.64 R20, c[0x0][0x380] ;  /* 0x0000e000ff147b82 */ /* 0x000e620000000a00 */
[----:B0-----:R-:W-:-:S06]  /*0670*/  IMAD.WIDE.U32 R22, R2, 0x4, R18 ;  /* 0x0000000402167825 */ /* 0x001fcc00078e0012 */
[----:B------:R-:W2:Y:S01]  /*0680*/  LDG.E R22, desc[UR4][R22.64] ;  /* 0x0000000416167981 */ /* 0x000ea2000c1e1900 */
[----:B-1----:R-:W-:-:S04]  /*0690*/  IMAD.WIDE.U32 R26, R6, 0x4, R20 ;  /* 0x00000004061a7825 */ /* 0x002fc800078e0014 */
[----:B------:R-:W-:Y:S02]  /*06a0*/  IMAD.WIDE.U32 R24, R2, 0x4, R20 ;  /* 0x0000000402187825 */ /* 0x000fe400078e0014 */
[----:B------:R-:W2:Y:S04]  /*06b0*/  LDG.E R27, desc[UR4][R26.64] ;  /* 0x000000041a1b7981 */ /* 0x000ea8000c1e1900 */
[----:B------:R-:W3:Y:S01]  /*06c0*/  LDG.E R25, desc[UR4][R24.64] ;  /* 0x0000000418197981 */ /* 0x000ee2000c1e1900 */
[----:B--2---:R-:W-:Y:S01]  /*06d0*/  FADD R10, R22, R27 ;  /* 0x0000001b160a7221 */ /* 0x004fe20000000000 */
[----:B------:R-:W-:-:S04]  /*06e0*/  IMAD.WIDE.U32 R22, R6, 0x4, R18 ;  /* 0x0000000406167825 */ /* 0x000fc800078e0012 */
[----:B---3--:R-:W-:Y:S01]  /*06f0*/  FADD R10, R10, -R25 ;  /* 0x800000190a0a7221 */ /* 0x008fe20000000000 */
[----:B------:R-:W-:-:S04]  /*0700*/  IMAD.WIDE.U32 R24, R17, 0x4, R18 ;  /* 0x0000000411187825 */ /* 0x000fc800078e0012 */
[--C-:B------:R-:W-:Y:S01]  /*0710*/  IMAD.WIDE.U32 R26, R9, 0x4, R20.reuse ;  /* 0x00000004091a7825 */ /* 0x100fe200078e0014 */
[----:B------:R0:W-:Y:S04]  /*0720*/  STG.E desc[UR4][R22.64], R10 ;  /* 0x0000000a16007986 */ /* 0x0001e8000c101904 */
[----:B------:R1:W2:Y:S04]  /*0730*/  LDG.E R12, desc[UR4][R24.64] ;  /* 0x00000004180c7981 */ /* 0x0002a8000c1e1900 */
[----:B------:R3:W2:Y:S01]  /*0740*/  LDG.E R14, desc[UR4][R26.64] ;  /* 0x000000041a0e7981 */ /* 0x0006a2000c1e1900 */
[----:B0-----:R-:W-:-:S05]  /*0750*/  IMAD.WIDE.U32 R22, R17, 0x4, R20 ;  /* 0x0000000411167825 */ /* 0x001fca00078e0014 */
[----:B------:R0:W4:Y:S01]  /*0760*/  LDG.E R16, desc[UR4][R22.64] ;  /* 0x0000000416107981 */ /* 0x000122000c1e1900 */
[----:B-1----:R-:W-:-:S04]  /*0770*/  IMAD.WIDE.U32 R24, R9, 0x4, R18 ;  /* 0x0000000409187825 */ /* 0x002fc800078e0012 */
[----:B---3--:R-:W-:-:S04]  /*0780*/  IMAD.WIDE.U32 R26, R7, 0x4, R20 ;  /* 0x00000004071a7825 */ /* 0x008fc800078e0014 */
[----:B0-----:R-:W-:-:S04]  /*0790*/  IMAD.WIDE.U32 R22, R13, 0x4, R18 ;  /* 0x000000040d167825 */ /* 0x001fc800078e0012 */
[----:B--2---:R-:W-:-:S04]  /*07a0*/  FADD R12, R12, R14 ;  /* 0x0000000e0c0c7221 */ /* 0x004fc80000000000 */
[----:B----4-:R-:W-:-:S05]  /*07b0*/  FADD R12, R12, -R16 ;  /* 0x800000100c0c7221 */ /* 0x010fca0000000000 */
        /* <DEDUP_REMOVED lines=21> */
[----:B------:R-:W2:Y:S04]  /*0910*/  LDG.E R10, desc[UR4][R26.64] ;  /* 0x000000041a0a7981 */ /* 0x000ea8000c1e1900 */
[----:B------:R1:W2:Y:S01]  /*0920*/  LDG.E R14, desc[UR4][R22.64] ;  /* 0x00000004160e7981 */ /* 0x0002a2000c1e1900 */
[----:B0-----:R-:W-:-:S05]  /*0930*/  IMAD.WIDE.U32 R24, R11, 0x4, R20 ;  /* 0x000000040b187825 */ /* 0x001fca00078e0014 */
[----:B------:R0:W3:Y:S01]  /*0940*/  LDG.E R16, desc[UR4][R24.64] ;  /* 0x0000000418107981 */ /* 0x0000e2000c1e1900 */
[----:B-1----:R-:W-:-:S04]  /*0950*/  IMAD.WIDE.U32 R22, R15, 0x4, R18 ;  /* 0x000000040f167825 */ /* 0x002fc800078e0012 */
[----:B------:R-:W-:-:S04]  /*0960*/  IMAD.WIDE.U32 R26, R5, 0x4, R18 ;  /* 0x00000004051a7825 */ /* 0x000fc800078e0012 */
[----:B0-----:R-:W-:-:S04]  /*0970*/  IMAD.WIDE.U32 R24, R3, 0x4, R20 ;  /* 0x0000000403187825 */ /* 0x001fc800078e0014 */
[----:B------:R-:W-:-:S04]  /*0980*/  IMAD.WIDE.U32 R20, R5, 0x4, R20 ;  /* 0x0000000405147825 */ /* 0x000fc800078e0014 */
[----:B--2---:R-:W-:-:S04]  /*0990*/  FADD R10, R10, R14 ;  /* 0x0000000e0a0a7221 */ /* 0x004fc80000000000 */
[----:B---3--:R-:W-:-:S05]  /*09a0*/  FADD R10, R10, -R16 ;  /* 0x800000100a0a7221 */ /* 0x008fca0000000000 */
[----:B------:R0:W-:Y:S04]  /*09b0*/  STG.E desc[UR4][R22.64], R10 ;  /* 0x0000000a16007986 */ /* 0x0001e8000c101904 */
[----:B------:R-:W2:Y:S04]  /*09c0*/  LDG.E R12, desc[UR4][R24.64] ;  /* 0x00000004180c7981 */ /* 0x000ea8000c1e1900 */
[----:B------:R-:W2:Y:S04]  /*09d0*/  LDG.E R26, desc[UR4][R26.64] ;  /* 0x000000041a1a7981 */ /* 0x000ea8000c1e1900 */
[----:B------:R-:W3:Y:S01]  /*09e0*/  LDG.E R21, desc[UR4][R20.64] ;  /* 0x0000000414157981 */ /* 0x000ee2000c1e1900 */
[----:B------:R-:W-:Y:S01]  /*09f0*/  IMAD.WIDE.U32 R18, R3, 0x4, R18 ;  /* 0x0000000403127825 */ /* 0x000fe200078e0012 */
[----:B------:R-:W-:-:S04]  /*0a00*/  LEA R8, R0, R8, 0x1 ;  /* 0x0000000800087211 */ /* 0x000fc800078e08ff */
[----:B------:R-:W-:Y:S02]  /*0a10*/  ISETP.GE.U32.AND P0, PT, R8, 0xb4, PT ;  /* 0x000000b40800780c */ /* 0x000fe40003f06070 */
[C---:B------:R-:W-:Y:S02]  /*0a20*/  LEA R3, R0.reuse, R3, 0x1 ;  /* 0x0000000300037211 */ /* 0x040fe400078e08ff */
[C---:B------:R-:W-:Y:S02]  /*0a30*/  LEA R7, R0.reuse, R7, 0x1 ;  /* 0x0000000700077211 */ /* 0x040fe400078e08ff */
[C---:B------:R-:W-:Y:S02]  /*0a40*/  LEA R5, R0.reuse, R5, 0x1 ;  /* 0x0000000500057211 */ /* 0x040fe400078e08ff */
[C---:B------:R-:W-:Y:S02]  /*0a50*/  LEA R13, R0.reuse, R13, 0x1 ;  /* 0x0000000d000d7211 */ /* 0x040fe400078e08ff */
[----:B------:R-:W-:-:S02]  /*0a60*/  LEA R15, R0, R15, 0x1 ;  /* 0x0000000f000f7211 */ /* 0x000fc400078e08ff */
[C---:B------:R-:W-:Y:S02]  /*0a70*/  LEA R9, R0.reuse, R9, 0x1 ;  /* 0x0000000900097211 */ /* 0x040fe400078e08ff */
[C---:B------:R-:W-:Y:S02]  /*0a80*/  LEA R11, R0.reuse, R11, 0x1 ;  /* 0x0000000b000b7211 */ /* 0x040fe400078e08ff */
[C---:B------:R-:W-:Y:S02]  /*0a90*/  LEA R17, R0.reuse, R17, 0x1 ;  /* 0x0000001100117211 */ /* 0x040fe400078e08ff */
[C---:B------:R-:W-:Y:S02]  /*0aa0*/  LEA R29, R0.reuse, R29, 0x1 ;  /* 0x0000001d001d7211 */ /* 0x040fe400078e08ff */
[C---:B------:R-:W-:Y:S02]  /*0ab0*/  LEA R2, R0.reuse, R2, 0x1 ;  /* 0x0000000200027211 */ /* 0x040fe400078e08ff */
[----:B------:R-:W-:-:S02]  /*0ac0*/  LEA R4, R0, R4, 0x1 ;  /* 0x0000000400047211 */ /* 0x000fc400078e08ff */
[----:B------:R-:W-:Y:S01]  /*0ad0*/  LEA R6, R0, R6, 0x1 ;  /* 0x0000000600067211 */ /* 0x000fe200078e08ff */
[----:B--2---:R-:W-:-:S04]  /*0ae0*/  FADD R12, R26, R12 ;  /* 0x0000000c1a0c7221 */ /* 0x004fc80000000000 */
[----:B---3--:R-:W-:-:S05]  /*0af0*/  FADD R12, R12, -R21 ;  /* 0x800000150c0c7221 */ /* 0x008fca0000000000 */
[----:B------:R0:W-:Y:S01]  /*0b00*/  STG.E desc[UR4][R18.64], R12 ;  /* 0x0000000c12007986 */ /* 0x0001e2000c101904 */
[----:B------:R-:W-:Y:S05]  /*0b10*/  @!P0 BRA `(.L_x_19) ;  /* 0xfffffff800cc8947 */ /* 0x000fea000383ffff */
[----:B------:R-:W-:Y:S05]  /*0b20*/  EXIT ;  /* 0x000000000000794d */ /* 0x000fea0003800000 */
.L_x_20:
        /* <DEDUP_REMOVED lines=13> */
.L_x_81:


//--------------------- .text._Z8leftwallPfS_PKfS1_ --------------------------
	.section	.text._Z8leftwallPfS_PKfS1_,"ax",@progbits
	.align	128
        .global         _Z8leftwallPfS_PKfS1_
        .type           _Z8leftwallPfS_PKfS1_,@function
        .size           _Z8leftwallPfS_PKfS1_,(.L_x_76 - _Z8leftwallPfS_PKfS1_)
        .other          _Z8leftwallPfS_PKfS1_,@"STO_CUDA_ENTRY STV_DEFAULT"
_Z8leftwallPfS_PKfS1_:
.text._Z8leftwallPfS_PKfS1_:
        /* <DEDUP_REMOVED lines=10> */
[C---:B------:R-:W-:Y:S01]  /*00a0*/  IADD3 R6, PT, PT, R2.reuse, R3, RZ ;  /* 0x0000000302067210 */ /* 0x040fe20007ffe0ff */
[----:B------:R-:W-:Y:S01]  /*00b0*/  IMAD.MOV R9, RZ, RZ, -R2 ;  /* 0x000000ffff097224 */ /* 0x000fe200078e0a02 */
[----:B------:R-:W-:Y:S01]  /*00c0*/  ISETP.NE.U32.AND P2, PT, R2, RZ, PT ;  /* 0x000000ff0200720c */ /* 0x000fe20003f45070 */
[----:B------:R-:W1:Y:S01]  /*00d0*/  LDCU.64 UR4, c[0x0][0x358] ;  /* 0x00006b00ff0477ac */ /* 0x000e620008000a00 */
[C---:B------:R-:W-:Y:S01]  /*00e0*/  ISETP.GE.U32.AND P0, PT, R6.reuse, 0xb4, PT ;  /* 0x000000b40600780c */ /* 0x040fe20003f06070 */
[----:B------:R-:W-:Y:S01]  /*00f0*/  BSSY.RECONVERGENT B0, `(.L_x_21) ;  /* 0x000006b000007945 */ /* 0x000fe20003800200 */
[----:B------:R-:W-:Y:S02]  /*0100*/  VIMNMX.U32 R7, PT, PT, R6, 0xb4, !PT ;  /* 0x000000b406077848 */ /* 0x000fe40007fe0000 */
[----:B------:R-:W-:-:S04]  /*0110*/  SEL R0, RZ, 0x1, P0 ;  /* 0x00000001ff007807 */ /* 0x000fc80000000000 */
[----:B------:R-:W-:Y:S01]  /*0120*/  IADD3 R7, PT, PT, R7, -R6, -R0 ;  /* 0x8000000607077210 */ /* 0x000fe20007ffe800 */
[----:B0-----:R-:W0:Y:S02]  /*0130*/  MUFU.RCP R8, R8 ;  /* 0x0000000800087308 */ /* 0x001e240000001000 */
[----:B0-----:R-:W-:-:S06]  /*0140*/  VIADD R4, R8, 0xffffffe ;  /* 0x0ffffffe08047836 */ /* 0x001fcc0000000000 */
[----:B------:R0:W2:Y:S02]  /*0150*/  F2I.FTZ.U32.TRUNC.NTZ R5, R4 ;  /* 0x0000000400057305 */ /* 0x0000a4000021f000 */
[----:B0-----:R-:W-:Y:S02]  /*0160*/  IMAD.MOV.U32 R4, RZ, RZ, RZ ;  /* 0x000000ffff047224 */ /* 0x001fe400078e00ff */
[----:B--2---:R-:W-:-:S04]  /*0170*/  IMAD R9, R9, R5, RZ ;  /* 0x0000000509097224 */ /* 0x004fc800078e02ff */
[----:B------:R-:W-:-:S06]  /*0180*/  IMAD.HI.U32 R8, R5, R9, R4 ;  /* 0x0000000905087227 */ /* 0x000fcc00078e0004 */
[----:B------:R-:W-:-:S04]  /*0190*/  IMAD.HI.U32 R5, R8, R7, RZ ;  /* 0x0000000708057227 */ /* 0x000fc800078e00ff */
[----:B------:R-:W-:-:S04]  /*01a0*/  IMAD.MOV R4, RZ, RZ, -R5 ;  /* 0x000000ffff047224 */ /* 0x000fc800078e0a05 */
[----:B------:R-:W-:-:S05]  /*01b0*/  IMAD R7, R2, R4, R7 ;  /* 0x0000000402077224 */ /* 0x000fca00078e0207 */
[----:B------:R-:W-:-:S13]  /*01c0*/  ISETP.GE.U32.AND P0, PT, R7, R2, PT ;  /* 0x000000020700720c */ /* 0x000fda0003f06070 */
[----:B------:R-:W-:Y:S01]  /*01d0*/  @P0 IADD3 R7, PT, PT, -R2, R7, RZ ;  /* 0x0000000702070210 */ /* 0x000fe20007ffe1ff */
[----:B------:R-:W-:-:S03]  /*01e0*/  @P0 VIADD R5, R5, 0x1 ;  /* 0x0000000105050836 */ /* 0x000fc60000000000 */
[----:B------:R-:W-:-:S13]  /*01f0*/  ISETP.GE.U32.AND P1, PT, R7, R2, PT ;  /* 0x000000020700720c */ /* 0x000fda0003f26070 */
[----:B------:R-:W-:Y:S01]  /*0200*/  @P1 VIADD R5, R5, 0x1 ;  /* 0x0000000105051836 */ /* 0x000fe20000000000 */
[----:B------:R-:W-:-:S04]  /*0210*/  @!P2 LOP3.LUT R5, RZ, R2, RZ, 0x33, !PT ;  /* 0x00000002ff05a212 */ /* 0x000fc800078e33ff */
[----:B------:R-:W-:-:S04]  /*0220*/  IADD3 R7, PT, PT, R0, R5, RZ ;  /* 0x0000000500077210 */ /* 0x000fc80007ffe0ff */
[----:B------:R-:W-:-:S04]  /*0230*/  LOP3.LUT R0, R7, 0x1, RZ, 0xc0, !PT ;  /* 0x0000000107007812 */ /* 0x000fc800078ec0ff */
[----:B------:R-:W-:-:S13]  /*0240*/  ISETP.NE.U32.AND P0, PT, R0, 0x1, PT ;  /* 0x000000010000780c */ /* 0x000fda0003f05070 */
[----:B-1----:R-:W-:Y:S05]  /*0250*/  @!P0 BRA `(.L_x_22) ;  /* 0x0000000400508947 */ /* 0x002fea0003800000 */
[----:B------:R-:W0:Y:S08]  /*0260*/  LDC.64 R12, c[0x0][0x390] ;  /* 0x0000e400ff0c7b82 */ /* 0x000e300000000a00 */
[----:B------:R-:W1:Y:S08]  /*0270*/  LDC.64 R8, c[0x0][0x388] ;  /* 0x0000e200ff087b82 */ /* 0x000e700000000a00 */
[----:B------:R-:W2:Y:S01]  /*0280*/  LDC.64 R14, c[0x3][0xc0] ;  /* 0x00c03000ff0e7b82 */ /* 0x000ea20000000a00 */
[----:B0-----:R-:W-:-:S07]  /*0290*/  IMAD.WIDE.U32 R12, R3, 0x4, R12 ;  /* 0x00000004030c7825 */ /* 0x001fce00078e000c */
[----:B------:R-:W0:Y:S01]  /*02a0*/  LDC R0, c[0x3][0xb4] ;  /* 0x00c02d00ff007b82 */ /* 0x000e220000000800 */
[----:B------:R-:W3:Y:S01]  /*02b0*/  LDG.E R19, desc[UR4][R12.64] ;  /* 0x000000040c137981 */ /* 0x000ee2000c1e1900 */
[----:B-1----:R-:W-:-:S06]  /*02c0*/  IMAD.WIDE.U32 R8, R3, 0x4, R8 ;  /* 0x0000000403087825 */ /* 0x002fcc00078e0008 */
[----:B------:R-:W1:Y:S08]  /*02d0*/  LDC.64 R4, c[0x0][0x380] ;  /* 0x0000e000ff047b82 */ /* 0x000e700000000a00 */
[----:B------:R-:W4:Y:S01]  /*02e0*/  LDC.64 R10, c[0x0][0x398] ;  /* 0x0000e600ff0a7b82 */ /* 0x000f220000000a00 */
[----:B---3--:R3:W-:Y:S04]  /*02f0*/  STG.E desc[UR4][R8.64], R19 ;  /* 0x0000001308007986 */ /* 0x0087e8000c101904 */
[----:B------:R5:W3:Y:S01]  /*0300*/  LDG.E R25, desc[UR4][R12.64+0x5b680] ;  /* 0x05b680040c197981 */ /* 0x000ae2000c1e1900 */
[----:B--2---:R-:W-:-:S02]  /*0310*/  IMAD R17, R14, 0x16da0, R3 ;  /* 0x00016da00e117824 */ /* 0x004fc400078e0203 */
[----:B0-----:R-:W-:Y:S02]  /*0320*/  IMAD R21, R0, 0x16da0, R3 ;  /* 0x00016da000157824 */ /* 0x001fe400078e0203 */
[----:B-1----:R-:W-:-:S04]  /*0330*/  IMAD.WIDE.U32 R4, R3, 0x4, R4 ;  /* 0x0000000403047825 */ /* 0x002fc800078e0004 */
[--C-:B----4-:R-:W-:Y:S01]  /*0340*/  IMAD.WIDE.U32 R16, R17, 0x4, R10.reuse ;  /* 0x0000000411107825 */ /* 0x110fe200078e000a */
[----:B-----5:R-:W0:Y:S03]  /*0350*/  LDC.64 R12, c[0x3][0xb8] ;  /* 0x00c02e00ff0c7b82 */ /* 0x020e260000000a00 */
[----:B------:R-:W-:Y:S01]  /*0360*/  IMAD.WIDE.U32 R20, R21, 0x4, R10 ;  /* 0x0000000415147825 */ /* 0x000fe200078e000a */
[----:B---3--:R1:W-:Y:S04]  /*0370*/  STG.E desc[UR4][R8.64+0x5b680], R25 ;  /* 0x05b6801908007986 */ /* 0x0083e8000c101904 */
[----:B------:R-:W-:Y:S04]  /*0380*/  STG.E desc[UR4][R4.64], RZ ;  /* 0x000000ff04007986 */ /* 0x000fe8000c101904 */
[----:B------:R-:W2:Y:S04]  /*0390*/  LDG.E R16, desc[UR4][R16.64] ;  /* 0x0000000410107981 */ /* 0x000ea8000c1e1900 */
[----:B------:R-:W3:Y:S01]  /*03a0*/  LDG.E R20, desc[UR4][R20.64] ;  /* 0x0000000414147981 */ /* 0x000ee2000c1e1900 */
[----:B------:R-:W-:-:S04]  /*03b0*/  IMAD R15, R15, 0x16da0, R3 ;  /* 0x00016da00f0f7824 */ /* 0x000fc800078e0203 */
[----:B------:R-:W-:Y:S01]  /*03c0*/  IMAD.WIDE.U32 R14, R15, 0x4, R10 ;  /* 0x000000040f0e7825 */ /* 0x000fe200078e000a */
[----:B--2---:R-:W-:Y:S08]  /*03d0*/  F2F.F64.F32 R18, R16 ;  /* 0x0000001000127310 */ /* 0x004ff00000201800 */
[----:B---3--:R-:W2:Y:S02]  /*03e0*/  F2F.F64.F32 R22, R20 ;  /* 0x0000001400167310 */ /* 0x008ea40000201800 */
[----:B--2---:R-:W-:Y:S01]  /*03f0*/  DFMA R18, R22, 2, R18 ;  /* 0x400000001612782b */ /* 0x004fe20000000012 */
[----:B0-----:R-:W-:-:S02]  /*0400*/  IMAD R23, R12, 0x16da0, R3 ;  /* 0x00016da00c177824 */ /* 0x001fc400078e0203 */
[----:B------:R-:W0:Y:S02]  /*0410*/  LDC R12, c[0x3][0xc8] ;  /* 0x00c03200ff0c7b82 */ /* 0x000e240000000800 */
[----:B------:R-:W-:-:S03]  /*0420*/  IMAD.WIDE.U32 R22, R23, 0x4, R10 ;  /* 0x0000000417167825 */ /* 0x000fc600078e000a */
[----:B------:R-:W-:-:S10]  /*0430*/  DADD R18, RZ, R18 ;  /* 0x00000000ff127229 */ /* 0x000fd40000000012 */
[----:B------:R-:W2:Y:S02]  /*0440*/  F2F.F32.F64 R19, R18 ;  /* 0x0000001200137310 */ /* 0x000ea40000301000 */
[----:B--2---:R2:W-:Y:S04]  /*0450*/  STG.E desc[UR4][R4.64], R19 ;  /* 0x0000001304007986 */ /* 0x0045e8000c101904 */
[----:B------:R-:W3:Y:S04]  /*0460*/  LDG.E R0, desc[UR4][R14.64] ;  /* 0x000000040e007981 */ /* 0x000ee8000c1e1900 */
[----:B------:R-:W4:Y:S01]  /*0470*/  LDG.E R20, desc[UR4][R22.64] ;  /* 0x0000000416147981 */ /* 0x000f22000c1e1900 */
[----:B-1----:R-:W-:Y:S08]  /*0480*/  F2F.F64.F32 R24, R19 ;  /* 0x0000001300187310 */ /* 0x002ff00000201800 */
[----:B---3--:R-:W-:Y:S08]  /*0490*/  F2F.F64.F32 R16, R0 ;  /* 0x0000000000107310 */ /* 0x008ff00000201800 */
[----:B----4-:R-:W1:Y:S02]  /*04a0*/  F2F.F64.F32 R20, R20 ;  /* 0x0000001400147310 */ /* 0x010e640000201800 */
[----:B-1----:R-:W-:Y:S01]  /*04b0*/  DFMA R16, R20, 2, R16 ;  /* 0x400000001410782b */ /* 0x002fe20000000010 */
[----:B0-----:R-:W-:-:S02]  /*04c0*/  IMAD R21, R12, 0x16da0, R3 ;  /* 0x00016da00c157824 */ /* 0x001fc400078e0203 */
[----:B------:R-:W-:Y:S02]  /*04d0*/  IMAD R3, R13, 0x16da0, R3 ;  /* 0x00016da00d037824 */ /* 0x000fe400078e0203 */
[----:B------:R-:W-:-:S03]  /*04e0*/  IMAD.WIDE.U32 R12, R21, 0x4, R10 ;  /* 0x00000004150c7825 */ /* 0x000fc600078e000a */
[----:B------:R-:W-:Y:S01]  /*04f0*/  DADD R16, R16, R24 ;  /* 0x0000000010107229 */ /* 0x000fe20000000018 */
[----:B------:R-:W-:-:S05]  /*0500*/  IMAD.WIDE.U32 R14, R3, 0x4, R10 ;  /* 0x00000004030e7825 */ /* 0x000fca00078e000a */
[----:B------:R-:W0:Y:S02]  /*0510*/  F2F.F32.F64 R25, R16 ;  /* 0x0000001000197310 */ /* 0x000e240000301000 */
[----:B0-----:R0:W-:Y:S04]  /*0520*/  STG.E desc[UR4][R4.64], R25 ;  /* 0x0000001904007986 */ /* 0x0011e8000c101904 */
[----:B------:R-:W3:Y:S04]  /*0530*/  LDG.E R0, desc[UR4][R12.64] ;  /* 0x000000040c007981 */ /* 0x000ee8000c1e1900 */
[----:B------:R-:W2:Y:S01]  /*0540*/  LDG.E R14, desc[UR4][R14.64] ;  /* 0x000000040e0e7981 */ /* 0x000ea2000c1e1900 */
[----:B------:R-:W-:Y:S08]  /*0550*/  F2F.F64.F32 R20, R25 ;  /* 0x0000001900147310 */ /* 0x000ff00000201800 */
[----:B---3--:R-:W-:Y:S08]  /*0560*/  F2F.F64.F32 R10, R0 ;  /* 0x00000000000a7310 */ /* 0x008ff00000201800 */
[----:B--2---:R-:W1:Y:S02]  /*0570*/  F2F.F64.F32 R18, R14 ;  /* 0x0000000e00127310 */ /* 0x004e640000201800 */
[----:B-1----:R-:W-:-:S08]  /*0580*/  DFMA R10, R18, 2, R10 ;  /* 0x40000000120a782b */ /* 0x002fd0000000000a */
[----:B------:R-:W-:-:S06]  /*0590*/  DADD R10, R10, R20 ;  /* 0x000000000a0a7229 */ /* 0x000fcc0000000014 */
[----:B------:R-:W1:Y:S02]  /*05a0*/  F2F.F32.F64 R3, R10 ;  /* 0x0000000a00037310 */ /* 0x000e640000301000 */
[----:B-1----:R0:W-:Y:S04]  /*05b0*/  STG.E desc[UR4][R4.64], R3 ;  /* 0x0000000304007986 */ /* 0x0021e8000c101904 */
[----:B------:R-:W2:Y:S01]  /*05c0*/  LDG.E R20, desc[UR4][R8.64] ;  /* 0x0000000408147981 */ /* 0x000ea2000c1e1900 */
[----:B------:R-:W-:Y:S01]  /*05d0*/  IMAD.MOV.U32 R12, RZ, RZ, 0x1 ;  /* 0x00000001ff0c7424 */ /* 0x000fe200078e00ff */
[----:B------:R-:W-:Y:S01]  /*05e0*/  BSSY.RECONVERGENT B1, `(.L_x_23) ;  /* 0x0000018000017945 */ /* 0x000fe20003800200 */
[----:B--2---:R-:W1:Y:S02]  /*05f0*/  F2F.F64.F32 R16, R20 ;  /* 0x0000001400107310 */ /* 0x004e640000201800 */
[----:B-1----:R-:W-:-:S06]  /*0600*/  DADD R18, -R16, 1 ;  /* 0x3ff0000010127429 */ /* 0x002fcc0000000100 */
[----:B------:R-:W1:Y:S08]  /*0610*/  F2F.F64.F32 R16, R3 ;  /* 0x0000000300107310 */ /* 0x000e700000201800 */
[----:B------:R-:W2:Y:S01]  /*0620*/  MUFU.RCP64H R13, R19 ;  /* 0x00000013000d7308 */ /* 0x000ea20000001800 */
[----:B-1----:R-:W-:Y:S01]  /*0630*/  FSETP.GEU.AND P1, PT, |R17|, 6.5827683646048100446e-37, PT ;  /* 0x036000001100780b */ /* 0x002fe20003f2e200 */
[----:B--2---:R-:W-:-:S08]  /*0640*/  DFMA R14, -R18, R12, 1 ;  /* 0x3ff00000120e742b */ /* 0x004fd0000000010c */
[----:B------:R-:W-:-:S08]  /*0650*/  DFMA R14, R14, R14, R14 ;  /* 0x0000000e0e0e722b */ /* 0x000fd0000000000e */
[----:B------:R-:W-:-:S08]  /*0660*/  DFMA R14, R12, R14, R12 ;  /* 0x0000000e0c0e722b */ /* 0x000fd0000000000c */
[----:B------:R-:W-:-:S08]  /*0670*/  DFMA R12, -R18, R14, 1 ;  /* 0x3ff00000120c742b */ /* 0x000fd0000000010e */
[----:B------:R-:W-:-:S08]  /*0680*/  DFMA R12, R14, R12, R14 ;  /* 0x0000000c0e0c722b */ /* 0x000fd0000000000e */
[----:B------:R-:W-:-:S08]  /*0690*/  DMUL R8, R16, R12 ;  /* 0x0000000c10087228 */ /* 0x000fd00000000000 */
[----:B------:R-:W-:-:S08]  /*06a0*/  DFMA R10, -R18, R8, R16 ;  /* 0x00000008120a722b */ /* 0x000fd00000000110 */
[----:B------:R-:W-:-:S10]  /*06b0*/  DFMA R8, R12, R10, R8 ;  /* 0x0000000a0c08722b */ /* 0x000fd40000000008 */
[----:B------:R-:W-:-:S05]  /*06c0*/  FFMA R0, RZ, R19, R9 ;  /* 0x00000013ff007223 */ /* 0x000fca0000000009 */
[----:B------:R-:W-:-:S13]  /*06d0*/  FSETP.GT.AND P0, PT, |R0|, 1.469367938527859385e-39, PT ;  /* 0x001000000000780b */ /* 0x000fda0003f04200 */
[----:B0-----:R-:W-:Y:S05]  /*06e0*/  @P0 BRA P1, `(.L_x_24) ;  /* 0x00000000001c0947 */ /* 0x001fea0000800000 */
[----:B------:R-:W-:Y:S01]  /*06f0*/  IMAD.MOV.U32 R20, RZ, RZ, R16 ;  /* 0x000000ffff147224 */ /* 0x000fe200078e0010 */
[----:B------:R-:W-:Y:S01]  /*0700*/  MOV R21, R17 ;  /* 0x0000001100157202 */ /* 0x000fe20000000f00 */
[----:B------:R-:W-:Y:S01]  /*0710*/  IMAD.MOV.U32 R23, RZ, RZ, R19 ;  /* 0x000000ffff177224 */ /* 0x000fe200078e0013 */
[----:B------:R-:W-:-:S07]  /*0720*/  MOV R0, 0x740 ;  /* 0x0000074000007802 */ /* 0x000fce0000000f00 */
[----:B------:R-:W-:Y:S05]  /*0730*/  CALL.REL.NOINC `($__internal_0_$__cuda_sm20_div_rn_f64_full) ;  /* 0x0000000c00007944 */ /* 0x000fea0003c00000 */
[----:B------:R-:W-:Y:S01]  /*0740*/  IMAD.MOV.U32 R8, RZ, RZ, R20 ;  /* 0x000000ffff087224 */ /* 0x000fe200078e0014 */
[----:B------:R-:W-:-:S07]  /*0750*/  MOV R9, R21 ;  /* 0x0000001500097202 */ /* 0x000fce0000000f00 */
.L_x_24:
[----:B------:R-:W-:Y:S05]  /*0760*/  BSYNC.RECONVERGENT B1 ;  /* 0x0000000000017941 */ /* 0x000fea0003800200 */
.L_x_23:
[----:B------:R-:W0:Y:S01]  /*0770*/  F2F.F32.F64 R9, R8 ;  /* 0x0000000800097310 */ /* 0x000e220000301000 */
[----:B------:R-:W-:Y:S01]  /*0780*/  IMAD.MOV.U32 R3, RZ, RZ, R6 ;  /* 0x000000ffff037224 */ /* 0x000fe200078e0006 */
[----:B0-----:R0:W-:Y:S06]  /*0790*/  STG.E desc[UR4][R4.64], R9 ;  /* 0x0000000904007986 */ /* 0x0011ec000c101904 */
.L_x_22:
[----:B------:R-:W-:Y:S05]  /*07a0*/  BSYNC.RECONVERGENT B0 ;  /* 0x0000000000007941 */ /* 0x000fea0003800200 */
.L_x_21:
[----:B------:R-:W-:-:S13]  /*07b0*/  ISETP.NE.AND P0, PT, R7, RZ, PT ;  /* 0x000000ff0700720c */ /* 0x000fda0003f05270 */
[----:B------:R-:W-:Y:S05]  /*07c0*/  @!P0 EXIT ;  /* 0x000000000000894d */ /* 0x000fea0003800000 */
[----:B0-----:R-:W0:Y:S01]  /*07d0*/  LDC.64 R8, c[0x3][0xb8] ;  /* 0x00c02e00ff087b82 */ /* 0x001e220000000a00 */
[--C-:B------:R-:W-:Y:S01]  /*07e0*/  IMAD.IADD R4, R2, 0x1, R3.reuse ;  /* 0x0000000102047824 */ /* 0x100fe200078e0203 */
[----:B------:R-:W1:Y:S01]  /*07f0*/  LDCU.64 UR6, c[0x0][0x390] ;  /* 0x00007200ff0677ac */ /* 0x000e620008000a00 */
[----:B------:R-:W-:Y:S01]  /*0800*/  IMAD.WIDE.U32 R14, R3, 0x4, RZ ;  /* 0x00000004030e7825 */ /* 0x000fe200078e00ff */
[----:B------:R-:W2:Y:S04]  /*0810*/  LDCU.128 UR8, c[0x0][0x380] ;  /* 0x00007000ff0877ac */ /* 0x000ea80008000c00 */
[----:B------:R-:W3:Y:S08]  /*0820*/  LDC.64 R12, c[0x3][0xc0] ;  /* 0x00c03000ff0c7b82 */ /* 0x000ef00000000a00 */
[----:B------:R-:W4:Y:S08]  /*0830*/  LDC R36, c[0x3][0xc8] ;  /* 0x00c03200ff247b82 */ /* 0x000f300000000800 */
[----:B------:R-:W5:Y:S01]  /*0840*/  LDC R40, c[0x3][0xb4] ;  /* 0x00c02d00ff287b82 */ /* 0x000f620000000800 */
[----:B0-----:R-:W-:-:S02]  /*0850*/  IMAD R5, R9, 0x16da0, R3 ;  /* 0x00016da009057824 */ /* 0x001fc400078e0203 */
[--C-:B------:R-:W-:Y:S02]  /*0860*/  IMAD R6, R9, 0x16da0, R4.reuse ;  /* 0x00016da009067824 */ /* 0x100fe400078e0204 */
[C-C-:B------:R-:W-:Y:S02]  /*0870*/  IMAD R7, R8.reuse, 0x16da0, R4.reuse ;  /* 0x00016da008077824 */ /* 0x140fe400078e0204 */
[--C-:B------:R-:W-:Y:S02]  /*0880*/  IMAD R8, R8, 0x16da0, R3.reuse ;  /* 0x00016da008087824 */ /* 0x100fe400078e0203 */
[C-C-:B---3--:R-:W-:Y:S02]  /*0890*/  IMAD R9, R13.reuse, 0x16da0, R4.reuse ;  /* 0x00016da00d097824 */ /* 0x148fe400078e0204 */
[----:B------:R-:W-:Y:S01]  /*08a0*/  IMAD R10, R13, 0x16da0, R3 ;  /* 0x00016da00d0a7824 */ /* 0x000fe200078e0203 */
[----:B------:R-:W-:Y:S01]  /*08b0*/  SHF.L.U32 R13, R2, 0x1, RZ ;  /* 0x00000001020d7819 */ /* 0x000fe200000006ff */
[----:B------:R-:W-:-:S02]  /*08c0*/  IMAD R11, R12, 0x16da0, R4 ;  /* 0x00016da00c0b7824 */ /* 0x000fc400078e0204 */
[--C-:B------:R-:W-:Y:S02]  /*08d0*/  IMAD R12, R12, 0x16da0, R3.reuse ;  /* 0x00016da00c0c7824 */ /* 0x100fe400078e0203 */
[C-C-:B----4-:R-:W-:Y:S02]  /*08e0*/  IMAD R34, R36.reuse, 0x16da0, R4.reuse ;  /* 0x00016da024227824 */ /* 0x150fe400078e0204 */
[--C-:B------:R-:W-:Y:S02]  /*08f0*/  IMAD R36, R36, 0x16da0, R3.reuse ;  /* 0x00016da024247824 */ /* 0x100fe400078e0203 */
[C---:B-----5:R-:W-:Y:S02]  /*0900*/  IMAD R38, R40.reuse, 0x16da0, R4 ;  /* 0x00016da028267824 */ /* 0x060fe400078e0204 */
[----:B-12---:R-:W-:-:S07]  /*0910*/  IMAD R40, R40, 0x16da0, R3 ;  /* 0x00016da028287824 */ /* 0x006fce00078e0203 */
.L_x_29:
[----:B------:R-:W-:Y:S01]  /*0920*/  IADD3 R24, P0, PT, R14, UR6, RZ ;  /* 0x000000060e187c10 */ /* 0x000fe2000ff1e0ff */
[----:B0-----:R-:W0:Y:S03]  /*0930*/  LDC.64 R16, c[0x0][0x398] ;  /* 0x0000e600ff107b82 */ /* 0x001e260000000a00 */
[----:B------:R-:W-:-:S05]  /*0940*/  IADD3.X R25, PT, PT, R15, UR7, RZ, P0, !PT ;  /* 0x000000070f197c10 */ /* 0x000fca00087fe4ff */
[----:B------:R-:W2:Y:S01]  /*0950*/  LDG.E R23, desc[UR4][R24.64] ;  /* 0x0000000418177981 */ /* 0x000ea2000c1e1900 */
[----:B------:R-:W-:-:S04]  /*0960*/  IADD3 R26, P0, PT, R14, UR10, RZ ;  /* 0x0000000a0e1a7c10 */ /* 0x000fc8000ff1e0ff */
[----:B------:R-:W-:Y:S02]  /*0970*/  IADD3.X R27, PT, PT, R15, UR11, RZ, P0, !PT ;  /* 0x0000000b0f1b7c10 */ /* 0x000fe400087fe4ff */
[----:B------:R-:W-:-:S03]  /*0980*/  IADD3 R30, P0, PT, R14, UR8, RZ ;  /* 0x000000080e1e7c10 */ /* 0x000fc6000ff1e0ff */
[----:B--2---:R1:W-:Y:S04]  /*0990*/  STG.E desc[UR4][R26.64], R23 ;  /* 0x000000171a007986 */ /* 0x0043e8000c101904 */
[----:B------:R-:W2:Y:S01]  /*09a0*/  LDG.E R35, desc[UR4][R24.64+0x5b680] ;  /* 0x05b6800418237981 */ /* 0x000ea2000c1e1900 */
[----:B------:R-:W-:Y:S01]  /*09b0*/  IADD3.X R31, PT, PT, R15, UR9, RZ, P0, !PT ;  /* 0x000000090f1f7c10 */ /* 0x000fe200087fe4ff */
[----:B0-----:R-:W-:-:S04]  /*09c0*/  IMAD.WIDE.U32 R18, R12, 0x4, R16 ;  /* 0x000000040c127825 */ /* 0x001fc800078e0010 */
[--C-:B------:R-:W-:Y:S01]  /*09d0*/  IMAD.WIDE.U32 R20, R40, 0x4, R16.reuse ;  /* 0x0000000428147825 */ /* 0x100fe200078e0010 */
[----:B--2---:R0:W-:Y:S04]  /*09e0*/  STG.E desc[UR4][R26.64+0x5b680], R35 ;  /* 0x05b680231a007986 */ /* 0x0041e8000c101904 */
[----:B------:R2:W-:Y:S04]  /*09f0*/  STG.E desc[UR4][R30.64], RZ ;  /* 0x000000ff1e007986 */ /* 0x0005e8000c101904 */
[----:B------:R-:W1:Y:S04]  /*0a00*/  LDG.E R0, desc[UR4][R18.64] ;  /* 0x0000000412007981 */ /* 0x000e68000c1e1900 */
[----:B------:R-:W3:Y:S01]  /*0a10*/  LDG.E R37, desc[UR4][R20.64] ;  /* 0x0000000414257981 */ /* 0x000ee2000c1e1900 */
[--C-:B------:R-:W-:Y:S01]  /*0a20*/  IMAD.WIDE.U32 R28, R8, 0x4, R16.reuse ;  /* 0x00000004081c7825 */ /* 0x100fe200078e0010 */
[----:B-1----:R-:W-:Y:S08]  /*0a30*/  F2F.F64.F32 R22, R0 ;  /* 0x0000000000167310 */ /* 0x002ff00000201800 */
[----:B---3--:R-:W1:Y:S02]  /*0a40*/  F2F.F64.F32 R24, R37 ;  /* 0x0000002500187310 */ /* 0x008e640000201800 */
[----:B-1----:R-:W-:Y:S01]  /*0a50*/  DFMA R22, R24, 2, R22 ;  /* 0x400000001816782b */ /* 0x002fe20000000016 */
[----:B------:R-:W-:-:S07]  /*0a60*/  IMAD.WIDE.U32 R24, R10, 0x4, R16 ;  /* 0x000000040a187825 */ /* 0x000fce00078e0010 */
[----:B------:R-:W-:-:S06]  /*0a70*/  DADD R32, RZ, R22 ;  /* 0x00000000ff207229 */ /* 0x000fcc0000000016 */
[----:B------:R-:W1:Y:S02]  /*0a80*/  F2F.F32.F64 R39, R32 ;  /* 0x0000002000277310 */ /* 0x000e640000301000 */
[----:B-1----:R2:W-:Y:S04]  /*0a90*/  STG.E desc[UR4][R30.64], R39 ;  /* 0x000000271e007986 */ /* 0x0025e8000c101904 */
[----:B------:R-:W3:Y:S04]  /*0aa0*/  LDG.E R24, desc[UR4][R24.64] ;  /* 0x0000000418187981 */ /* 0x000ee8000c1e1900 */
[----:B------:R-:W4:Y:S01]  /*0ab0*/  LDG.E R28, desc[UR4][R28.64] ;  /* 0x000000041c1c7981 */ /* 0x000f22000c1e1900 */
[----:B------:R-:W-:Y:S01]  /*0ac0*/  F2F.F64.F32 R22, R39 ;  /* 0x0000002700167310 */ /* 0x000fe20000201800 */
[----:B------:R-:W-:-:S07]  /*0ad0*/  IMAD.WIDE.U32 R32, R5, 0x4, R16 ;  /* 0x0000000405207825 */ /* 0x000fce00078e0010 */
[----:B---3--:R-:W-:Y:S08]  /*0ae0*/  F2F.F64.F32 R18, R24 ;  /* 0x0000001800127310 */ /* 0x008ff00000201800 */
[----:B----4-:R-:W1:Y:S02]  /*0af0*/  F2F.F64.F32 R20, R28 ;  /* 0x0000001c00147310 */ /* 0x010e640000201800 */
[----:B-1----:R-:W-:-:S08]  /*0b00*/  DFMA R18, R20, 2, R18 ;  /* 0x400000001412782b */ /* 0x002fd00000000012 */
[----:B------:R-:W-:Y:S01]  /*0b10*/  DADD R42, R18, R22 ;  /* 0x00000000122a7229 */ /* 0x000fe20000000016 */
[----:B------:R-:W-:-:S09]  /*0b20*/  IMAD.WIDE.U32 R18, R36, 0x4, R16 ;  /* 0x0000000424127825 */ /* 0x000fd200078e0010 */
[----:B------:R-:W1:Y:S02]  /*0b30*/  F2F.F32.F64 R43, R42 ;  /* 0x0000002a002b7310 */ /* 0x000e640000301000 */
[----:B-1----:R2:W-:Y:S04]  /*0b40*/  STG.E desc[UR4][R30.64], R43 ;  /* 0x0000002b1e007986 */ /* 0x0025e8000c101904 */
[----:B------:R-:W3:Y:S04]  /*0b50*/  LDG.E R0, desc[UR4][R18.64] ;  /* 0x0000000412007981 */ /* 0x000ee8000c1e1900 */
[----:B------:R-:W4:Y:S01]  /*0b60*/  LDG.E R32, desc[UR4][R32.64] ;  /* 0x0000000420207981 */ /* 0x000f22000c1e1900 */
[----:B------:R-:W-:Y:S08]  /*0b70*/  F2F.F64.F32 R16, R43 ;  /* 0x0000002b00107310 */ /* 0x000ff00000201800 */
[----:B---3--:R-:W-:Y:S08]  /*0b80*/  F2F.F64.F32 R20, R0 ;  /* 0x0000000000147310 */ /* 0x008ff00000201800 */
[----:B----4-:R-:W1:Y:S02]  /*0b90*/  F2F.F64.F32 R22, R32 ;  /* 0x0000002000167310 */ /* 0x010e640000201800 */
[----:B-1----:R-:W-:-:S08]  /*0ba0*/  DFMA R20, R22, 2, R20 ;  /* 0x400000001614782b */ /* 0x002fd00000000014 */
[----:B------:R-:W-:-:S06]  /*0bb0*/  DADD R22, R20, R16 ;  /* 0x0000000014167229 */ /* 0x000fcc0000000010 */
[----:B------:R-:W1:Y:S02]  /*0bc0*/  F2F.F32.F64 R29, R22 ;  /* 0x00000016001d7310 */ /* 0x000e640000301000 */
[----:B-1----:R2:W-:Y:S04]  /*0bd0*/  STG.E desc[UR4][R30.64], R29 ;  /* 0x0000001d1e007986 */ /* 0x0025e8000c101904 */
[----:B0-----:R-:W3:Y:S01]  /*0be0*/  LDG.E R26, desc[UR4][R26.64] ;  /* 0x000000041a1a7981 */ /* 0x001ee2000c1e1900 */
[----:B------:R-:W-:Y:S01]  /*0bf0*/  IMAD.MOV.U32 R18, RZ, RZ, 0x1 ;  /* 0x00000001ff127424 */ /* 0x000fe200078e00ff */
[----:B------:R-:W-:Y:S01]  /*0c00*/  BSSY.RECONVERGENT B0, `(.L_x_25) ;  /* 0x0000017000007945 */ /* 0x000fe20003800200 */
[----:B---3--:R-:W0:Y:S02]  /*0c10*/  F2F.F64.F32 R16, R26 ;  /* 0x0000001a00107310 */ /* 0x008e240000201800 */
[----:B0-----:R-:W-:-:S06]  /*0c20*/  DADD R16, -R16, 1 ;  /* 0x3ff0000010107429 */ /* 0x001fcc0000000100 */
[----:B------:R-:W0:Y:S02]  /*0c30*/  MUFU.RCP64H R19, R17 ;  /* 0x0000001100137308 */ /* 0x000e240000001800 */
[----:B0-----:R-:W-:-:S08]  /*0c40*/  DFMA R20, -R16, R18, 1 ;  /* 0x3ff000001014742b */ /* 0x001fd00000000112 */
[----:B------:R-:W-:-:S08]  /*0c50*/  DFMA R24, R20, R20, R20 ;  /* 0x000000141418722b */ /* 0x000fd00000000014 */
[----:B------:R-:W-:Y:S01]  /*0c60*/  DFMA R24, R18, R24, R18 ;  /* 0x000000181218722b */ /* 0x000fe20000000012 */
[----:B------:R-:W0:Y:S07]  /*0c70*/  F2F.F64.F32 R18, R29 ;  /* 0x0000001d00127310 */ /* 0x000e2e0000201800 */
[----:B------:R-:W-:-:S08]  /*0c80*/  DFMA R20, -R16, R24, 1 ;  /* 0x3ff000001014742b */ /* 0x000fd00000000118 */
[----:B------:R-:W-:Y:S01]  /*0c90*/  DFMA R24, R24, R20, R24 ;  /* 0x000000141818722b */ /* 0x000fe20000000018 */
[----:B0-----:R-:W-:-:S07]  /*0ca0*/  FSETP.GEU.AND P1, PT, |R19|, 6.5827683646048100446e-37, PT ;  /* 0x036000001300780b */ /* 0x001fce0003f2e200 */
[----:B------:R-:W-:-:S08]  /*0cb0*/  DMUL R20, R18, R24 ;  /* 0x0000001812147228 */ /* 0x000fd00000000000 */
[----:B------:R-:W-:-:S08]  /*0cc0*/  DFMA R22, -R16, R20, R18 ;  /* 0x000000141016722b */ /* 0x000fd00000000112 */
[----:B------:R-:W-:-:S10]  /*0cd0*/  DFMA R20, R24, R22, R20 ;  /* 0x000000161814722b */ /* 0x000fd40000000014 */
[----:B------:R-:W-:-:S05]  /*0ce0*/  FFMA R0, RZ, R17, R21 ;  /* 0x00000011ff007223 */ /* 0x000fca0000000015 */
[----:B------:R-:W-:-:S13]  /*0cf0*/  FSETP.GT.AND P0, PT, |R0|, 1.469367938527859385e-39, PT ;  /* 0x001000000000780b */ /* 0x000fda0003f04200 */
[----:B--2---:R-:W-:Y:S05]  /*0d00*/  @P0 BRA P1, `(.L_x_26) ;  /* 0x0000000000180947 */ /* 0x004fea0000800000 */
[----:B------:R-:W-:Y:S01]  /*0d10*/  IMAD.MOV.U32 R20, RZ, RZ, R18 ;  /* 0x000000ffff147224 */ /* 0x000fe200078e0012 */
[----:B------:R-:W-:Y:S01]  /*0d20*/  MOV R21, R19 ;  /* 0x0000001300157202 */ /* 0x000fe20000000f00 */
[----:B------:R-:W-:Y:S01]  /*0d30*/  IMAD.MOV.U32 R18, RZ, RZ, R16 ;  /* 0x000000ffff127224 */ /* 0x000fe200078e0010 */
[----:B------:R-:W-:Y:S01]  /*0d40*/  MOV R0, 0xd70 ;  /* 0x00000d7000007802 */ /* 0x000fe20000000f00 */
[----:B------:R-:W-:-:S07]  /*0d50*/  IMAD.MOV.U32 R23, RZ, RZ, R17 ;  /* 0x000000ffff177224 */ /* 0x000fce00078e0011 */
[----:B------:R-:W-:Y:S05]  /*0d60*/  CALL.REL.NOINC `($__internal_0_$__cuda_sm20_div_rn_f64_full) ;  /* 0x0000000400747944 */ /* 0x000fea0003c00000 */
.L_x_26:
[----:B------:R-:W-:Y:S05]  /*0d70*/  BSYNC.RECONVERGENT B0 ;  /* 0x0000000000007941 */ /* 0x000fea0003800200 */
.L_x_25:
[----:B------:R-:W0:Y:S01]  /*0d80*/  LDC.64 R18, c[0x0][0x390] ;  /* 0x0000e400ff127b82 */ /* 0x000e220000000a00 */
[----:B------:R-:W1:Y:S07]  /*0d90*/  F2F.F32.F64 R25, R20 ;  /* 0x0000001400197310 */ /* 0x000e6e0000301000 */
[----:B------:R-:W2:Y:S01]  /*0da0*/  LDC.64 R26, c[0x0][0x388] ;  /* 0x0000e200ff1a7b82 */ /* 0x000ea20000000a00 */
[----:B-1----:R-:W-:Y:S07]  /*0db0*/  STG.E desc[UR4][R30.64], R25 ;  /* 0x000000191e007986 */ /* 0x002fee000c101904 */
[----:B------:R-:W1:Y:S01]  /*0dc0*/  LDC.64 R32, c[0x0][0x380] ;  /* 0x0000e000ff207b82 */ /* 0x000e620000000a00 */
[----:B0-----:R-:W-:-:S07]  /*0dd0*/  IMAD.WIDE.U32 R18, R4, 0x4, R18 ;  /* 0x0000000404127825 */ /* 0x001fce00078e0012 */
[----:B------:R-:W0:Y:S01]  /*0de0*/  LDC.64 R16, c[0x0][0x398] ;  /* 0x0000e600ff107b82 */ /* 0x000e220000000a00 */
[----:B------:R-:W3:Y:S01]  /*0df0*/  LDG.E R29, desc[UR4][R18.64] ;  /* 0x00000004121d7981 */ /* 0x000ee2000c1e1900 */
[----:B--2---:R-:W-:-:S05]  /*0e00*/  IMAD.WIDE.U32 R26, R4, 0x4, R26 ;  /* 0x00000004041a7825 */ /* 0x004fca00078e001a */
[----:B---3--:R2:W-:Y:S04]  /*0e10*/  STG.E desc[UR4][R26.64], R29 ;  /* 0x0000001d1a007986 */ /* 0x0085e8000c101904 */
[----:B------:R-:W3:Y:S01]  /*0e20*/  LDG.E R35, desc[UR4][R18.64+0x5b680] ;  /* 0x05b6800412237981 */ /* 0x000ee2000c1e1900 */
[----:B-1----:R-:W-:-:S04]  /*0e30*/  IMAD.WIDE.U32 R32, R4, 0x4, R32 ;  /* 0x0000000404207825 */ /* 0x002fc800078e0020 */
[----:B0-----:R-:W-:-:S04]  /*0e40*/  IMAD.WIDE.U32 R20, R11, 0x4, R16 ;  /* 0x000000040b147825 */ /* 0x001fc800078e0010 */
[--C-:B------:R-:W-:Y:S01]  /*0e50*/  IMAD.WIDE.U32 R22, R38, 0x4, R16.reuse ;  /* 0x0000000426167825 */ /* 0x100fe200078e0010 */
[----:B---3--:R0:W-:Y:S04]  /*0e60*/  STG.E desc[UR4][R26.64+0x5b680], R35 ;  /* 0x05b680231a007986 */ /* 0x0081e8000c101904 */
[----:B------:R1:W-:Y:S04]  /*0e70*/  STG.E desc[UR4][R32.64], RZ ;  /* 0x000000ff20007986 */ /* 0x0003e8000c101904 */
[----:B------:R-:W3:Y:S04]  /*0e80*/  LDG.E R20, desc[UR4][R20.64] ;  /* 0x0000000414147981 */ /* 0x000ee8000c1e1900 */
[----:B------:R-:W4:Y:S01]  /*0e90*/  LDG.E R22, desc[UR4][R22.64] ;  /* 0x0000000416167981 */ /* 0x000f22000c1e1900 */
[--C-:B--2---:R-:W-:Y:S01]  /*0ea0*/  IMAD.WIDE.U32 R28, R7, 0x4, R16.reuse ;  /* 0x00000004071c7825 */ /* 0x104fe200078e0010 */
[----:B---3--:R-:W-:Y:S08]  /*0eb0*/  F2F.F64.F32 R24, R20 ;  /* 0x0000001400187310 */ /* 0x008ff00000201800 */
[----:B----4-:R-:W2:Y:S02]  /*0ec0*/  F2F.F64.F32 R18, R22 ;  /* 0x0000001600127310 */ /* 0x010ea40000201800 */
[----:B--2---:R-:W-:Y:S01]  /*0ed0*/  DFMA R18, R18, 2, R24 ;  /* 0x400000001212782b */ /* 0x004fe20000000018 */
[----:B------:R-:W-:-:S07]  /*0ee0*/  IMAD.WIDE.U32 R24, R9, 0x4, R16 ;  /* 0x0000000409187825 */ /* 0x000fce00078e0010 */
[----:B------:R-:W-:-:S06]  /*0ef0*/  DADD R30, RZ, R18 ;  /* 0x00000000ff1e7229 */ /* 0x000fcc0000000012 */
[----:B------:R-:W2:Y:S02]  /*0f00*/  F2F.F32.F64 R37, R30 ;  /* 0x0000001e00257310 */ /* 0x000ea40000301000 */
[----:B--2---:R1:W-:Y:S04]  /*0f10*/  STG.E desc[UR4][R32.64], R37 ;  /* 0x0000002520007986 */ /* 0x0043e8000c101904 */
[----:B------:R-:W2:Y:S04]  /*0f20*/  LDG.E R24, desc[UR4][R24.64] ;  /* 0x0000000418187981 */ /* 0x000ea8000c1e1900 */
[----:B------:R-:W3:Y:S01]  /*0f30*/  LDG.E R28, desc[UR4][R28.64] ;  /* 0x000000041c1c7981 */ /* 0x000ee2000c1e1900 */
[----:B------:R-:W-:Y:S01]  /*0f40*/  F2F.F64.F32 R22, R37 ;  /* 0x0000002500167310 */ /* 0x000fe20000201800 */
[----:B------:R-:W-:-:S07]  /*0f50*/  IMAD.WIDE.U32 R30, R6, 0x4, R16 ;  /* 0x00000004061e7825 */ /* 0x000fce00078e0010 */
[----:B--2---:R-:W-:Y:S08]  /*0f60*/  F2F.F64.F32 R18, R24 ;  /* 0x0000001800127310 */ /* 0x004ff00000201800 */
[----:B---3--:R-:W2:Y:S02]  /*0f70*/  F2F.F64.F32 R20, R28 ;  /* 0x0000001c00147310 */ /* 0x008ea40000201800 */
[----:B--2---:R-:W-:-:S08]  /*0f80*/  DFMA R18, R20, 2, R18 ;  /* 0x400000001412782b */ /* 0x004fd00000000012 */
[----:B------:R-:W-:Y:S01]  /*0f90*/  DADD R42, R18, R22 ;  /* 0x00000000122a7229 */ /* 0x000fe20000000016 */
[----:B------:R-:W-:-:S09]  /*0fa0*/  IMAD.WIDE.U32 R18, R34, 0x4, R16 ;  /* 0x0000000422127825 */ /* 0x000fd200078e0010 */
[----:B------:R-:W2:Y:S02]  /*0fb0*/  F2F.F32.F64 R43, R42 ;  /* 0x0000002a002b7310 */ /* 0x000ea40000301000 */
[----:B--2---:R1:W-:Y:S04]  /*0fc0*/  STG.E desc[UR4][R32.64], R43 ;  /* 0x0000002b20007986 */ /* 0x0043e8000c101904 */
[----:B------:R-:W2:Y:S04]  /*0fd0*/  LDG.E R0, desc[UR4][R18.64] ;  /* 0x0000000412007981 */ /* 0x000ea8000c1e1900 */
[----:B------:R-:W3:Y:S01]  /*0fe0*/  LDG.E R30, desc[UR4][R30.64] ;  /* 0x000000041e1e7981 */ /* 0x000ee2000c1e1900 */
[----:B------:R-:W-:Y:S08]  /*0ff0*/  F2F.F64.F32 R16, R43 ;  /* 0x0000002b00107310 */ /* 0x000ff00000201800 */
[----:B--2---:R-:W-:Y:S08]  /*1000*/  F2F.F64.F32 R20, R0 ;  /* 0x0000000000147310 */ /* 0x004ff00000201800 */
[----:B---3--:R-:W2:Y:S02]  /*1010*/  F2F.F64.F32 R22, R30 ;  /* 0x0000001e00167310 */ /* 0x008ea40000201800 */
[----:B--2---:R-:W-:-:S08]  /*1020*/  DFMA R20, R22, 2, R20 ;  /* 0x400000001614782b */ /* 0x004fd00000000014 */
[----:B------:R-:W-:-:S06]  /*1030*/  DADD R22, R20, R16 ;  /* 0x0000000014167229 */ /* 0x000fcc0000000010 */
[----:B------:R-:W2:Y:S02]  /*1040*/  F2F.F32.F64 R29, R22 ;  /* 0x00000016001d7310 */ /* 0x000ea40000301000 */
[----:B--2---:R1:W-:Y:S04]  /*1050*/  STG.E desc[UR4][R32.64], R29 ;  /* 0x0000001d20007986 */ /* 0x0043e8000c101904 */
[----:B0-----:R-:W2:Y:S01]  /*1060*/  LDG.E R26, desc[UR4][R26.64] ;  /* 0x000000041a1a7981 */ /* 0x001ea2000c1e1900 */
[----:B------:R-:W-:Y:S01]  /*1070*/  MOV R18, 0x1 ;  /* 0x0000000100127802 */ /* 0x000fe20000000f00 */
[----:B------:R-:W-:Y:S01]  /*1080*/  BSSY.RECONVERGENT B0, `(.L_x_27) ;  /* 0x0000017000007945 */ /* 0x000fe20003800200 */
[----:B--2---:R-:W0:Y:S02]  /*1090*/  F2F.F64.F32 R16, R26 ;  /* 0x0000001a00107310 */ /* 0x004e240000201800 */
        /* <DEDUP_REMOVED lines=14> */
[----:B-1----:R-:W-:Y:S05]  /*1180*/  @P0 BRA P1, `(.L_x_28) ;  /* 0x0000000000180947 */ /* 0x002fea0000800000 */
[----:B------:R-:W-:Y:S01]  /*1190*/  IMAD.MOV.U32 R20, RZ, RZ, R18 ;  /* 0x000000ffff147224 */ /* 0x000fe200078e0012 */
[----:B------:R-:W-:Y:S01]  /*11a0*/  MOV R18, R16 ;  /* 0x0000001000127202 */ /* 0x000fe20000000f00 */
[----:B------:R-:W-:Y:S01]  /*11b0*/  IMAD.MOV.U32 R21, RZ, RZ, R19 ;  /* 0x000000ffff157224 */ /* 0x000fe200078e0013 */
[----:B------:R-:W-:Y:S01]  /*11c0*/  MOV R0, 0x11f0 ;  /* 0x000011f000007802 */ /* 0x000fe20000000f00 */
[----:B------:R-:W-:-:S07]  /*11d0*/  IMAD.MOV.U32 R23, RZ, RZ, R17 ;  /* 0x000000ffff177224 */ /* 0x000fce00078e0011 */
[----:B------:R-:W-:Y:S05]  /*11e0*/  CALL.REL.NOINC `($__internal_0_$__cuda_sm20_div_rn_f64_full) ;  /* 0x0000000000547944 */ /* 0x000fea0003c00000 */
.L_x_28:
[----:B------:R-:W-:Y:S05]  /*11f0*/  BSYNC.RECONVERGENT B0 ;  /* 0x0000000000007941 */ /* 0x000fea0003800200 */
.L_x_27:
[----:B------:R-:W0:Y:S01]  /*1200*/  F2F.F32.F64 R21, R20 ;  /* 0x0000001400157310 */ /* 0x000e220000301000 */
[----:B------:R-:W-:Y:S01]  /*1210*/  IADD3 R3, PT, PT, R2, R3, R2 ;  /* 0x0000000302037210 */ /* 0x000fe20007ffe002 */
[C---:B------:R-:W-:Y:S01]  /*1220*/  IMAD.IADD R6, R13.reuse, 0x1, R6 ;  /* 0x000000010d067824 */ /* 0x040fe200078e0206 */
[C---:B------:R-:W-:Y:S01]  /*1230*/  IADD3 R5, PT, PT, R13.reuse, R5, RZ ;  /* 0x000000050d057210 */ /* 0x040fe20007ffe0ff */
[----:B------:R-:W-:Y:S01]  /*1240*/  IMAD.IADD R34, R13, 0x1, R34 ;  /* 0x000000010d227824 */ /* 0x000fe200078e0222 */
[----:B------:R-:W-:Y:S01]  /*1250*/  ISETP.GE.U32.AND P0, PT, R3, 0xb4, PT ;  /* 0x000000b40300780c */ /* 0x000fe20003f06070 */
[C---:B------:R-:W-:Y:S01]  /*1260*/  IMAD.IADD R36, R13.reuse, 0x1, R36 ;  /* 0x000000010d247824 */ /* 0x040fe200078e0224 */
[C---:B------:R-:W-:Y:S01]  /*1270*/  IADD3 R7, PT, PT, R13.reuse, R7, RZ ;  /* 0x000000070d077210 */ /* 0x040fe20007ffe0ff */
[C---:B------:R-:W-:Y:S01]  /*1280*/  IMAD.IADD R8, R13.reuse, 0x1, R8 ;  /* 0x000000010d087824 */ /* 0x040fe200078e0208 */
[C---:B------:R-:W-:Y:S01]  /*1290*/  IADD3 R10, PT, PT, R13.reuse, R10, RZ ;  /* 0x0000000a0d0a7210 */ /* 0x040fe20007ffe0ff */
[C---:B------:R-:W-:Y:S01]  /*12a0*/  IMAD.IADD R9, R13.reuse, 0x1, R9 ;  /* 0x000000010d097824 */ /* 0x040fe200078e0209 */
[C---:B------:R-:W-:Y:S01]  /*12b0*/  IADD3 R40, PT, PT, R13.reuse, R40, RZ ;  /* 0x000000280d287210 */ /* 0x040fe20007ffe0ff */
[C---:B------:R-:W-:Y:S01]  /*12c0*/  IMAD.IADD R4, R13.reuse, 0x1, R4 ;  /* 0x000000010d047824 */ /* 0x040fe200078e0204 */
[C---:B------:R-:W-:Y:S01]  /*12d0*/  IADD3 R12, PT, PT, R13.reuse, R12, RZ ;  /* 0x0000000c0d0c7210 */ /* 0x040fe20007ffe0ff */
[C---:B------:R-:W-:Y:S01]  /*12e0*/  IMAD.IADD R38, R13.reuse, 0x1, R38 ;  /* 0x000000010d267824 */ /* 0x040fe200078e0226 */
[----:B0-----:R0:W-:Y:S01]  /*12f0*/  STG.E desc[UR4][R32.64], R21 ;  /* 0x0000001520007986 */ /* 0x0011e2000c101904 */
[----:B------:R-:W-:-:S02]  /*1300*/  IMAD.IADD R11, R13, 0x1, R11 ;  /* 0x000000010d0b7824 */ /* 0x000fc400078e020b */
[----:B------:R-:W-:Y:S01]  /*1310*/  IMAD.WIDE.U32 R14, R13, 0x4, R14 ;  /* 0x000000040d0e7825 */ /* 0x000fe200078e000e */
[----:B------:R-:W-:Y:S06]  /*1320*/  @!P0 BRA `(.L_x_29) ;  /* 0xfffffff4007c8947 */ /* 0x000fec000383ffff */
[----:B------:R-:W-:Y:S05]  /*1330*/  EXIT ;  /* 0x000000000000794d */ /* 0x000fea0003800000 */
        .weak           $__internal_0_$__cuda_sm20_div_rn_f64_full
        .type           $__internal_0_$__cuda_sm20_div_rn_f64_full,@function
        .size           $__internal_0_$__cuda_sm20_div_rn_f64_full,(.L_x_76 - $__internal_0_$__cuda_sm20_div_rn_f64_full)
$__internal_0_$__cuda_sm20_div_rn_f64_full:
[----:B------:R-:W-:Y:S01]  /*1340*/  MOV R17, R21 ;  /* 0x0000001500117202 */ /* 0x000fe20000000f00 */
[----:B------:R-:W-:Y:S01]  /*1350*/  IMAD.MOV.U32 R16, RZ, RZ, R20 ;  /* 0x000000ffff107224 */ /* 0x000fe200078e0014 */
[----:B------:R-:W-:Y:S01]  /*1360*/  FSETP.GEU.AND P0, PT, |R23|, 1.469367938527859385e-39, PT ;  /* 0x001000001700780b */ /* 0x000fe20003f0e200 */
[----:B------:R-:W-:Y:S01]  /*1370*/  IMAD.MOV.U32 R20, RZ, RZ, R18 ;  /* 0x000000ffff147224 */ /* 0x000fe200078e0012 */
[----:B------:R-:W-:Y:S01]  /*1380*/  FSETP.GEU.AND P2, PT, |R17|, 1.469367938527859385e-39, PT ;  /* 0x001000001100780b */ /* 0x000fe20003f4e200 */
[----:B------:R-:W-:Y:S01]  /*1390*/  IMAD.MOV.U32 R37, RZ, RZ, 0x1ca00000 ;  /* 0x1ca00000ff257424 */ /* 0x000fe200078e00ff */
[----:B------:R-:W-:Y:S01]  /*13a0*/  MOV R21, R23 ;  /* 0x0000001700157202 */ /* 0x000fe20000000f00 */
[----:B------:R-:W-:Y:S01]  /*13b0*/  BSSY.RECONVERGENT B2, `(.L_x_30) ;  /* 0x0000053000027945 */ /* 0x000fe20003800200 */
[----:B------:R-:W-:Y:S02]  /*13c0*/  LOP3.LUT R19, R23, 0x800fffff, RZ, 0xc0, !PT ;  /* 0x800fffff17137812 */ /* 0x000fe400078ec0ff */
[----:B------:R-:W-:-:S02]  /*13d0*/  LOP3.LUT R35, R17, 0x7ff00000, RZ, 0xc0, !PT ;  /* 0x7ff0000011237812 */ /* 0x000fc400078ec0ff */
[----:B------:R-:W-:Y:S02]  /*13e0*/  LOP3.LUT R19, R19, 0x3ff00000, RZ, 0xfc, !PT ;  /* 0x3ff0000013137812 */ /* 0x000fe400078efcff */
[----:B------:R-:W-:Y:S01]  /*13f0*/  LOP3.LUT R42, R23, 0x7ff00000, RZ, 0xc0, !PT ;  /* 0x7ff00000172a7812 */ /* 0x000fe200078ec0ff */
[----:B------:R-:W-:Y:S01]  /*1400*/  @!P0 DMUL R18, R20, 8.98846567431157953865e+307 ;  /* 0x7fe0000014128828 */ /* 0x000fe20000000000 */
[----:B------:R-:W-:Y:S01]  /*1410*/  MOV R26, 0x1 ;  /* 0x00000001001a7802 */ /* 0x000fe20000000f00 */
[----:B------:R-:W-:Y:S01]  /*1420*/  @!P2 IMAD.MOV.U32 R24, RZ, RZ, RZ ;  /* 0x000000ffff18a224 */ /* 0x000fe200078e00ff */
[----:B------:R-:W-:Y:S02]  /*1430*/  @!P2 LOP3.LUT R22, R21, 0x7ff00000, RZ, 0xc0, !PT ;  /* 0x7ff000001516a812 */ /* 0x000fe400078ec0ff */
[C---:B------:R-:W-:Y:S01]  /*1440*/  ISETP.GE.U32.AND P1, PT, R35.reuse, R42, PT ;  /* 0x0000002a2300720c */ /* 0x040fe20003f26070 */
[----:B------:R-:W0:Y:S01]  /*1450*/  MUFU.RCP64H R27, R19 ;  /* 0x00000013001b7308 */ /* 0x000e220000001800 */
[----:B------:R-:W-:-:S02]  /*1460*/  @!P2 ISETP.GE.U32.AND P3, PT, R35, R22, PT ;  /* 0x000000162300a20c */ /* 0x000fc40003f66070 */
[C---:B------:R-:W-:Y:S02]  /*1470*/  SEL R23, R37.reuse, 0x63400000, !P1 ;  /* 0x6340000025177807 */ /* 0x040fe40004800000 */
[----:B------:R-:W-:Y:S02]  /*1480*/  @!P2 SEL R25, R37, 0x63400000, !P3 ;  /* 0x634000002519a807 */ /* 0x000fe40005800000 */
[--C-:B------:R-:W-:Y:S02]  /*1490*/  LOP3.LUT R23, R23, 0x800fffff, R17.reuse, 0xf8, !PT ;  /* 0x800fffff17177812 */ /* 0x100fe400078ef811 */
[----:B------:R-:W-:Y:S02]  /*14a0*/  @!P2 LOP3.LUT R25, R25, 0x80000000, R17, 0xf8, !PT ;  /* 0x800000001919a812 */ /* 0x000fe400078ef811 */
[----:B------:R-:W-:Y:S02]  /*14b0*/  MOV R22, R16 ;  /* 0x0000001000167202 */ /* 0x000fe40000000f00 */
[----:B------:R-:W-:-:S02]  /*14c0*/  @!P2 LOP3.LUT R25, R25, 0x100000, RZ, 0xfc, !PT ;  /* 0x001000001919a812 */ /* 0x000fc400078efcff */
[----:B------:R-:W-:-:S04]  /*14d0*/  @!P0 LOP3.LUT R42, R19, 0x7ff00000, RZ, 0xc0, !PT ;  /* 0x7ff00000132a8812 */ /* 0x000fc800078ec0ff */
[----:B------:R-:W-:Y:S02]  /*14e0*/  @!P2 DFMA R22, R22, 2, -R24 ;  /* 0x400000001616a82b */ /* 0x000fe40000000818 */
[----:B0-----:R-:W-:-:S08]  /*14f0*/  DFMA R24, R26, -R18, 1 ;  /* 0x3ff000001a18742b */ /* 0x001fd00000000812 */
[----:B------:R-:W-:-:S08]  /*1500*/  DFMA R24, R24, R24, R24 ;  /* 0x000000181818722b */ /* 0x000fd00000000018 */
[----:B------:R-:W-:-:S08]  /*1510*/  DFMA R24, R26, R24, R26 ;  /* 0x000000181a18722b */ /* 0x000fd0000000001a */
[----:B------:R-:W-:-:S08]  /*1520*/  DFMA R26, R24, -R18, 1 ;  /* 0x3ff00000181a742b */ /* 0x000fd00000000812 */
[----:B------:R-:W-:-:S08]  /*1530*/  DFMA R24, R24, R26, R24 ;  /* 0x0000001a1818722b */ /* 0x000fd00000000018 */
[----:B------:R-:W-:-:S08]  /*1540*/  DMUL R26, R24, R22 ;  /* 0x00000016181a7228 */ /* 0x000fd00000000000 */
[----:B------:R-:W-:-:S08]  /*1550*/  DFMA R28, R26, -R18, R22 ;  /* 0x800000121a1c722b */ /* 0x000fd00000000016 */
[----:B------:R-:W-:Y:S01]  /*1560*/  DFMA R28, R24, R28, R26 ;  /* 0x0000001c181c722b */ /* 0x000fe2000000001a */
[----:B------:R-:W-:Y:S01]  /*1570*/  IMAD.MOV.U32 R26, RZ, RZ, R35 ;  /* 0x000000ffff1a7224 */ /* 0x000fe200078e0023 */
[----:B------:R-:W-:-:S04]  /*1580*/  @!P2 LOP3.LUT R26, R23, 0x7ff00000, RZ, 0xc0, !PT ;  /* 0x7ff00000171aa812 */ /* 0x000fc800078ec0ff */
[----:B------:R-:W-:-:S04]  /*1590*/  IADD3 R24, PT, PT, R26, -0x1, RZ ;  /* 0xffffffff1a187810 */ /* 0x000fc80007ffe0ff */
[----:B------:R-:W-:Y:S01]  /*15a0*/  ISETP.GT.U32.AND P0, PT, R24, 0x7feffffe, PT ;  /* 0x7feffffe1800780c */ /* 0x000fe20003f04070 */
[----:B------:R-:W-:-:S05]  /*15b0*/  VIADD R24, R42, 0xffffffff ;  /* 0xffffffff2a187836 */ /* 0x000fca0000000000 */
[----:B------:R-:W-:-:S13]  /*15c0*/  ISETP.GT.U32.OR P0, PT, R24, 0x7feffffe, P0 ;  /* 0x7feffffe1800780c */ /* 0x000fda0000704470 */
[----:B------:R-:W-:Y:S05]  /*15d0*/  @P0 BRA `(.L_x_31) ;  /* 0x00000000006c0947 */ /* 0x000fea0003800000 */
[----:B------:R-:W-:-:S04]  /*15e0*/  LOP3.LUT R16, R21, 0x7ff00000, RZ, 0xc0, !PT ;  /* 0x7ff0000015107812 */ /* 0x000fc800078ec0ff */
[CC--:B------:R-:W-:Y:S02]  /*15f0*/  ISETP.GE.U32.AND P0, PT, R35.reuse, R16.reuse, PT ;  /* 0x000000102300720c */ /* 0x0c0fe40003f06070 */
[----:B------:R-:W-:Y:S02]  /*1600*/  VIADDMNMX R35, R35, -R16, 0xb9600000, !PT ;  /* 0xb960000023237446 */ /* 0x000fe40007800910 */
[----:B------:R-:W-:Y:S02]  /*1610*/  SEL R37, R37, 0x63400000, !P0 ;  /* 0x6340000025257807 */ /* 0x000fe40004000000 */
[----:B------:R-:W-:Y:S02]  /*1620*/  VIMNMX R26, PT, PT, R35, 0x46a00000, PT ;  /* 0x46a00000231a7848 */ /* 0x000fe40003fe0100 */
[----:B------:R-:W-:Y:S02]  /*1630*/  MOV R16, RZ ;  /* 0x000000ff00107202 */ /* 0x000fe40000000f00 */
[----:B------:R-:W-:-:S05]  /*1640*/  IADD3 R26, PT, PT, -R37, R26, RZ ;  /* 0x0000001a251a7210 */ /* 0x000fca0007ffe1ff */
[----:B------:R-:W-:-:S06]  /*1650*/  VIADD R17, R26, 0x7fe00000 ;  /* 0x7fe000001a117836 */ /* 0x000fcc0000000000 */
[----:B------:R-:W-:-:S10]  /*1660*/  DMUL R24, R28, R16 ;  /* 0x000000101c187228 */ /* 0x000fd40000000000 */
[----:B------:R-:W-:-:S13]  /*1670*/  FSETP.GTU.AND P0, PT, |R25|, 1.469367938527859385e-39, PT ;  /* 0x001000001900780b */ /* 0x000fda0003f0c200 */
[----:B------:R-:W-:Y:S05]  /*1680*/  @P0 BRA `(.L_x_32) ;  /* 0x0000000000940947 */ /* 0x000fea0003800000 */
[----:B------:R-:W-:-:S06]  /*1690*/  DFMA R18, R28, -R18, R22 ;  /* 0x800000121c12722b */ /* 0x000fcc0000000016 */
[----:B------:R-:W-:-:S04]  /*16a0*/  IMAD.MOV.U32 R18, RZ, RZ, RZ ;  /* 0x000000ffff127224 */ /* 0x000fc800078e00ff */
[C---:B------:R-:W-:Y:S02]  /*16b0*/  FSETP.NEU.AND P0, PT, R19.reuse, RZ, PT ;  /* 0x000000ff1300720b */ /* 0x040fe40003f0d000 */
[----:B------:R-:W-:-:S04]  /*16c0*/  LOP3.LUT R21, R19, 0x80000000, R21, 0x48, !PT ;  /* 0x8000000013157812 */ /* 0x000fc800078e4815 */
[----:B------:R-:W-:-:S07]  /*16d0*/  LOP3.LUT R19, R21, R17, RZ, 0xfc, !PT ;  /* 0x0000001115137212 */ /* 0x000fce00078efcff */
[----:B------:R-:W-:Y:S05]  /*16e0*/  @!P0 BRA `(.L_x_32) ;  /* 0x00000000007c8947 */ /* 0x000fea0003800000 */
[----:B------:R-:W-:Y:S01]  /*16f0*/  IADD3 R17, PT, PT, -R26, RZ, RZ ;  /* 0x000000ff1a117210 */ /* 0x000fe20007ffe1ff */
[----:B------:R-:W-:Y:S01]  /*1700*/  IMAD.MOV.U32 R16, RZ, RZ, RZ ;  /* 0x000000ffff107224 */ /* 0x000fe200078e00ff */
[----:B------:R-:W-:-:S05]  /*1710*/  DMUL.RP R18, R28, R18 ;  /* 0x000000121c127228 */ /* 0x000fca0000008000 */
[----:B------:R-:W-:-:S05]  /*1720*/  DFMA R16, R24, -R16, R28 ;  /* 0x800000101810722b */ /* 0x000fca000000001c */
[----:B------:R-:W-:Y:S02]  /*1730*/  LOP3.LUT R21, R19, R21, RZ, 0x3c, !PT ;  /* 0x0000001513157212 */ /* 0x000fe400078e3cff */
[----:B------:R-:W-:-:S04]  /*1740*/  IADD3 R16, PT, PT, -R26, -0x43300000, RZ ;  /* 0xbcd000001a107810 */ /* 0x000fc80007ffe1ff */
[----:B------:R-:W-:-:S04]  /*1750*/  FSETP.NEU.AND P0, PT, |R17|, R16, PT ;  /* 0x000000101100720b */ /* 0x000fc80003f0d200 */
[----:B------:R-:W-:Y:S02]  /*1760*/  FSEL R24, R18, R24, !P0 ;  /* 0x0000001812187208 */ /* 0x000fe40004000000 */
[----:B------:R-:W-:Y:S01]  /*1770*/  FSEL R25, R21, R25, !P0 ;  /* 0x0000001915197208 */ /* 0x000fe20004000000 */
[----:B------:R-:W-:Y:S06]  /*1780*/  BRA `(.L_x_32) ;  /* 0x0000000000547947 */ /* 0x000fec0003800000 */
.L_x_31:
[----:B------:R-:W-:-:S14]  /*1790*/  DSETP.NAN.AND P0, PT, R16, R16, PT ;  /* 0x000000101000722a */ /* 0x000fdc0003f08000 */
[----:B------:R-:W-:Y:S05]  /*17a0*/  @P0 BRA `(.L_x_33) ;  /* 0x0000000000440947 */ /* 0x000fea0003800000 */
[----:B------:R-:W-:-:S14]  /*17b0*/  DSETP.NAN.AND P0, PT, R20, R20, PT ;  /* 0x000000141400722a */ /* 0x000fdc0003f08000 */
[----:B------:R-:W-:Y:S05]  /*17c0*/  @P0 BRA `(.L_x_34) ;  /* 0x0000000000300947 */ /* 0x000fea0003800000 */
[----:B------:R-:W-:Y:S01]  /*17d0*/  ISETP.NE.AND P0, PT, R26, R42, PT ;  /* 0x0000002a1a00720c */ /* 0x000fe20003f05270 */
[----:B------:R-:W-:Y:S01]  /*17e0*/  IMAD.MOV.U32 R25, RZ, RZ, -0x80000 ;  /* 0xfff80000ff197424 */ /* 0x000fe200078e00ff */
[----:B------:R-:W-:-:S11]  /*17f0*/  MOV R24, 0x0 ;  /* 0x0000000000187802 */ /* 0x000fd60000000f00 */
[----:B------:R-:W-:Y:S05]  /*1800*/  @!P0 BRA `(.L_x_32) ;  /* 0x0000000000348947 */ /* 0x000fea0003800000 */
[----:B------:R-:W-:Y:S02]  /*1810*/  ISETP.NE.AND P0, PT, R26, 0x7ff00000, PT ;  /* 0x7ff000001a00780c */ /* 0x000fe40003f05270 */
[----:B------:R-:W-:Y:S02]  /*1820*/  LOP3.LUT R25, R17, 0x80000000, R21, 0x48, !PT ;  /* 0x8000000011197812 */ /* 0x000fe400078e4815 */
[----:B------:R-:W-:-:S13]  /*1830*/  ISETP.EQ.OR P0, PT, R42, RZ, !P0 ;  /* 0x000000ff2a00720c */ /* 0x000fda0004702670 */
[----:B------:R-:W-:Y:S02]  /*1840*/  @P0 LOP3.LUT R16, R25, 0x7ff00000, RZ, 0xfc, !PT ;  /* 0x7ff0000019100812 */ /* 0x000fe400078efcff */
[----:B------:R-:W-:Y:S01]  /*1850*/  @!P0 MOV R24, RZ ;  /* 0x000000ff00188202 */ /* 0x000fe20000000f00 */
[----:B------:R-:W-:Y:S01]  /*1860*/  @P0 IMAD.MOV.U32 R24, RZ, RZ, RZ ;  /* 0x000000ffff180224 */ /* 0x000fe200078e00ff */
[----:B------:R-:W-:Y:S01]  /*1870*/  @P0 MOV R25, R16 ;  /* 0x0000001000190202 */ /* 0x000fe20000000f00 */
[----:B------:R-:W-:Y:S06]  /*1880*/  BRA `(.L_x_32) ;  /* 0x0000000000147947 */ /* 0x000fec0003800000 */
.L_x_34:
[----:B------:R-:W-:Y:S01]  /*1890*/  LOP3.LUT R25, R21, 0x80000, RZ, 0xfc, !PT ;  /* 0x0008000015197812 */ /* 0x000fe200078efcff */
[----:B------:R-:W-:Y:S01]  /*18a0*/  IMAD.MOV.U32 R24, RZ, RZ, R20 ;  /* 0x000000ffff187224 */ /* 0x000fe200078e0014 */
[----:B------:R-:W-:Y:S06]  /*18b0*/  BRA `(.L_x_32) ;  /* 0x0000000000087947 */ /* 0x000fec0003800000 */
.L_x_33:
[----:B------:R-:W-:Y:S02]  /*18c0*/  LOP3.LUT R25, R17, 0x80000, RZ, 0xfc, !PT ;  /* 0x0008000011197812 */ /* 0x000fe400078efcff */
[----:B------:R-:W-:-:S07]  /*18d0*/  MOV R24, R16 ;  /* 0x0000001000187202 */ /* 0x000fce0000000f00 */
.L_x_32:
[----:B------:R-:W-:Y:S05]  /*18e0*/  BSYNC.RECONVERGENT B2 ;  /* 0x0000000000027941 */ /* 0x000fea0003800200 */
.L_x_30:
[----:B------:R-:W-:Y:S02]  /*18f0*/  HFMA2 R17, -RZ, RZ, 0, 0 ;  /* 0x00000000ff117431 */ /* 0x000fe400000001ff */
[----:B------:R-:W-:Y:S01]  /*1900*/  IMAD.MOV.U32 R16, RZ, RZ, R0 ;  /* 0x000000ffff107224 */ /* 0x000fe200078e0000 */
[----:B------:R-:W-:Y:S01]  /*1910*/  MOV R21, R25 ;  /* 0x0000001900157202 */ /* 0x000fe20000000f00 */
[----:B------:R-:W-:Y:S02]  /*1920*/  IMAD.MOV.U32 R20, RZ, RZ, R24 ;  /* 0x000000ffff147224 */ /* 0x000fe400078e0018 */
[----:B------:R-:W-:Y:S05]  /*1930*/  RET.REL.NODEC R16 `(_Z8leftwallPfS_PKfS1_) ;  /* 0xffffffe410b07950 */ /* 0x000fea0003c3ffff */
.L_x_35:
        /* <DEDUP_REMOVED lines=12> */
.L_x_76:


//--------------------- .text._Z7outflowPf        --------------------------
	.section	.text._Z7outflowPf,"ax",@progbits
	.align	128
        .global         _Z7outflowPf
        .type           _Z7outflowPf,@function
        .size           _Z7outflowPf,(.L_x_83 - _Z7outflowPf)
        .other          _Z7outflowPf,@"STO_CUDA_ENTRY STV_DEFAULT"
_Z7outflowPf:
.text._Z7outflowPf:
        /* <DEDUP_REMOVED lines=25> */
[----:B------:R-:W-:-:S04]  /*0190*/  IMAD.HI.U32 R3, R8, R5, RZ ;  /* 0x0000000508037227 */ /* 0x000fc800078e00ff */
[----:B------:R-:W-:-:S04]  /*01a0*/  IMAD.MOV R2, RZ, RZ, -R3 ;  /* 0x000000ffff027224 */ /* 0x000fc800078e0a03 */
[----:B------:R-:W-:-:S05]  /*01b0*/  IMAD R5, R0, R2, R5 ;  /* 0x0000000200057224 */ /* 0x000fca00078e0205 */
[----:B------:R-:W-:-:S13]  /*01c0*/  ISETP.GE.U32.AND P0, PT, R5, R0, PT ;  /* 0x000000000500720c */ /* 0x000fda0003f06070 */
[----:B------:R-:W-:Y:S02]  /*01d0*/  @P0 IADD3 R5, PT, PT, -R0, R5, RZ ;  /* 0x0000000500050210 */ /* 0x000fe40007ffe1ff */
[----:B------:R-:W-:Y:S02]  /*01e0*/  @P0 IADD3 R3, PT, PT, R3, 0x1, RZ ;  /* 0x0000000103030810 */ /* 0x000fe40007ffe0ff */
[----:B------:R-:W-:-:S13]  /*01f0*/  ISETP.GE.U32.AND P1, PT, R5, R0, PT ;  /* 0x000000000500720c */ /* 0x000fda0003f26070 */
[----:B------:R-:W-:Y:S02]  /*0200*/  @P1 IADD3 R3, PT, PT, R3, 0x1, RZ ;  /* 0x0000000103031810 */ /* 0x000fe40007ffe0ff */
[----:B------:R-:W-:-:S05]  /*0210*/  @!P2 LOP3.LUT R3, RZ, R0, RZ, 0x33, !PT ;  /* 0x00000000ff03a212 */ /* 0x000fca00078e33ff */
[----:B------:R-:W-:-:S05]  /*0220*/  IMAD.IADD R4, R6, 0x1, R3 ;  /* 0x0000000106047824 */ /* 0x000fca00078e0203 */
[----:B------:R-:W-:-:S04]  /*0230*/  LOP3.LUT R2, R4, 0x3, RZ, 0xc0, !PT ;  /* 0x0000000304027812 */ /* 0x000fc800078ec0ff */
[----:B------:R-:W-:-:S13]  /*0240*/  ISETP.NE.AND P0, PT, R2, 0x3, PT ;  /* 0x000000030200780c */ /* 0x000fda0003f05270 */
[----:B-1----:R-:W-:Y:S05]  /*0250*/  @!P0 BRA `(.L_x_37) ;  /* 0x00000000008c8947 */ /* 0x002fea0003800000 */
[----:B------:R-:W0:Y:S01]  /*0260*/  LDC.64 R20, c[0x3][0xb8] ;  /* 0x00c02e00ff147b82 */ /* 0x000e220000000a00 */
[----:B------:R-:W-:Y:S01]  /*0270*/  IADD3 R5, PT, PT, R4, 0x1, RZ ;  /* 0x0000000104057810 */ /* 0x000fe20007ffe0ff */
[----:B------:R-:W-:Y:S01]  /*0280*/  BSSY.RECONVERGENT B1, `(.L_x_38) ;  /* 0x000001f000017945 */ /* 0x000fe20003800200 */
[----:B------:R-:W-:Y:S02]  /*0290*/  IADD3 R17, PT, PT, R17, 0x16c38, RZ ;  /* 0x00016c3811117810 */ /* 0x000fe40007ffe0ff */
[----:B------:R-:W-:-:S03]  /*02a0*/  LOP3.LUT R6, R5, 0x3, RZ, 0xc0, !PT ;  /* 0x0000000305067812 */ /* 0x000fc600078ec0ff */
[----:B------:R-:W1:Y:S01]  /*02b0*/  LDC R8, c[0x3][0xb4] ;  /* 0x00c02d00ff087b82 */ /* 0x000e620000000800 */
[----:B------:R-:W-:-:S07]  /*02c0*/  IADD3 R16, PT, PT, -R6, RZ, RZ ;  /* 0x000000ff06107210 */ /* 0x000fce0007ffe1ff */
[----:B------:R-:W2:Y:S01]  /*02d0*/  LDC.64 R2, c[0x0][0x380] ;  /* 0x0000e000ff027b82 */ /* 0x000ea20000000a00 */
[--C-:B0-----:R-:W-:Y:S02]  /*02e0*/  IMAD R5, R20, 0x16da0, R17.reuse ;  /* 0x00016da014057824 */ /* 0x101fe400078e0211 */
[--C-:B------:R-:W-:Y:S02]  /*02f0*/  IMAD R21, R21, 0x16da0, R17.reuse ;  /* 0x00016da015157824 */ /* 0x100fe400078e0211 */
[----:B-1----:R-:W-:-:S07]  /*0300*/  IMAD R19, R8, 0x16da0, R17 ;  /* 0x00016da008137824 */ /* 0x002fce00078e0211 */
.L_x_39:
[----:B0-2---:R-:W-:-:S05]  /*0310*/  IMAD.WIDE.U32 R6, R19, 0x4, R2 ;  /* 0x0000000413067825 */ /* 0x005fca00078e0002 */
[----:B------:R-:W2:Y:S01]  /*0320*/  LDG.E R23, desc[UR4][R6.64] ;  /* 0x0000000406177981 */ /* 0x000ea2000c1e1900 */
[----:B------:R-:W-:Y:S02]  /*0330*/  VIADD R9, R19, 0xb4 ;  /* 0x000000b413097836 */ /* 0x000fe40000000000 */
[----:B------:R-:W-:-:S04]  /*0340*/  IMAD.WIDE.U32 R10, R5, 0x4, R2 ;  /* 0x00000004050a7825 */ /* 0x000fc800078e0002 */
[----:B------:R-:W-:Y:S01]  /*0350*/  IMAD.WIDE.U32 R8, R9, 0x4, R2 ;  /* 0x0000000409087825 */ /* 0x000fe200078e0002 */
[----:B------:R-:W-:-:S04]  /*0360*/  IADD3 R13, PT, PT, R5, 0xb4, RZ ;  /* 0x000000b4050d7810 */ /* 0x000fc80007ffe0ff */
[----:B--2---:R0:W-:Y:S04]  /*0370*/  STG.E desc[UR4][R8.64], R23 ;  /* 0x0000001708007986 */ /* 0x0041e8000c101904 */
[----:B------:R-:W2:Y:S01]  /*0380*/  LDG.E R11, desc[UR4][R10.64] ;  /* 0x000000040a0b7981 */ /* 0x000ea2000c1e1900 */
[----:B------:R-:W-:-:S04]  /*0390*/  IMAD.WIDE.U32 R12, R13, 0x4, R2 ;  /* 0x000000040d0c7825 */ /* 0x000fc800078e0002 */
[C-C-:B------:R-:W-:Y:S01]  /*03a0*/  IMAD.WIDE.U32 R14, R21.reuse, 0x4, R2.reuse ;  /* 0x00000004150e7825 */ /* 0x140fe200078e0002 */
[----:B------:R-:W-:Y:S01]  /*03b0*/  IADD3 R7, PT, PT, R21, 0xb4, RZ ;  /* 0x000000b415077810 */ /* 0x000fe20007ffe0ff */
[----:B--2---:R0:W-:Y:S04]  /*03c0*/  STG.E desc[UR4][R12.64], R11 ;  /* 0x0000000b0c007986 */ /* 0x0041e8000c101904 */
[----:B------:R-:W2:Y:S01]  /*03d0*/  LDG.E R15, desc[UR4][R14.64] ;  /* 0x000000040e0f7981 */ /* 0x000ea2000c1e1900 */
[----:B------:R-:W-:Y:S01]  /*03e0*/  IMAD.WIDE.U32 R6, R7, 0x4, R2 ;  /* 0x0000000407067825 */ /* 0x000fe200078e0002 */
[----:B------:R-:W-:Y:S02]  /*03f0*/  IADD3 R16, PT, PT, R16, 0x1, RZ ;  /* 0x0000000110107810 */ /* 0x000fe40007ffe0ff */
[C---:B------:R-:W-:Y:S01]  /*0400*/  IADD3 R17, PT, PT, R0.reuse, R17, RZ ;  /* 0x0000001100117210 */ /* 0x040fe20007ffe0ff */
[----:B------:R-:W-:Y:S01]  /*0410*/  IMAD.IADD R19, R0, 0x1, R19 ;  /* 0x0000000100137824 */ /* 0x000fe200078e0213 */
[----:B------:R-:W-:-:S02]  /*0420*/  ISETP.NE.AND P0, PT, R16, RZ, PT ;  /* 0x000000ff1000720c */ /* 0x000fc40003f05270 */
[C---:B------:R-:W-:Y:S02]  /*0430*/  IADD3 R5, PT, PT, R0.reuse, R5, RZ ;  /* 0x0000000500057210 */ /* 0x040fe40007ffe0ff */
[----:B------:R-:W-:Y:S01]  /*0440*/  IADD3 R21, PT, PT, R0, R21, RZ ;  /* 0x0000001500157210 */ /* 0x000fe20007ffe0ff */
[----:B--2---:R0:W-:Y:S08]  /*0450*/  STG.E desc[UR4][R6.64], R15 ;  /* 0x0000000f06007986 */ /* 0x0041f0000c101904 */
[----:B------:R-:W-:Y:S05]  /*0460*/  @P0 BRA `(.L_x_39) ;  /* 0xfffffffc00a80947 */ /* 0x000fea000383ffff */
[----:B------:R-:W-:Y:S05]  /*0470*/  BSYNC.RECONVERGENT B1 ;  /* 0x0000000000017941 */ /* 0x000fea0003800200 */
.L_x_38:
[----:B------:R-:W-:-:S07]  /*0480*/  IADD3 R17, PT, PT, R17, -0x16c38, RZ ;  /* 0xfffe93c811117810 */ /* 0x000fce0007ffe0ff */
.L_x_37:
[----:B------:R-:W-:Y:S05]  /*0490*/  BSYNC.RECONVERGENT B0 ;  /* 0x0000000000007941 */ /* 0x000fea0003800200 */
.L_x_36:
[----:B------:R-:W-:-:S13]  /*04a0*/  ISETP.GE.U32.AND P0, PT, R4, 0x3, PT ;  /* 0x000000030400780c */ /* 0x000fda0003f06070 */
[----:B------:R-:W-:Y:S05]  /*04b0*/  @!P0 EXIT ;  /* 0x000000000000894d */ /* 0x000fea0003800000 */
[----:B0-----:R-:W0:Y:S01]  /*04c0*/  LDC.64 R14, c[0x3][0xb8] ;  /* 0x00c02e00ff0e7b82 */ /* 0x001e220000000a00 */
[C---:B------:R-:W-:Y:S01]  /*04d0*/  IADD3 R6, PT, PT, R0.reuse, R17, RZ ;  /* 0x0000001100067210 */ /* 0x040fe20007ffe0ff */
[C-C-:B------:R-:W-:Y:S02]  /*04e0*/  IMAD R19, R0.reuse, 0x2, R17.reuse ;  /* 0x0000000200137824 */ /* 0x140fe400078e0211 */
[----:B------:R-:W-:-:S04]  /*04f0*/  IMAD R21, R0, 0x3, R17 ;  /* 0x0000000300157824 */ /* 0x000fc800078e0211 */
[----:B------:R-:W1:Y:S08]  /*0500*/  LDC R4, c[0x3][0xb4] ;  /* 0x00c02d00ff047b82 */ /* 0x000e700000000800 */
[----:B------:R-:W2:Y:S01]  /*0510*/  LDC.64 R22, c[0x0][0x380] ;  /* 0x0000e000ff167b82 */ /* 0x000ea20000000a00 */
[C---:B0-----:R-:W-:Y:S02]  /*0520*/  IMAD R9, R15.reuse, 0x16da0, R17 ;  /* 0x00016da00f097824 */ /* 0x041fe400078e0211 */
[----:B------:R-:W-:-:S02]  /*0530*/  IMAD R11, R15, 0x16da0, R6 ;  /* 0x00016da00f0b7824 */ /* 0x000fc400078e0206 */
[C-C-:B------:R-:W-:Y:S02]  /*0540*/  IMAD R13, R15.reuse, 0x16da0, R19.reuse ;  /* 0x00016da00f0d7824 */ /* 0x140fe400078e0213 */
[C-C-:B------:R-:W-:Y:S02]  /*0550*/  IMAD R3, R14.reuse, 0x16da0, R6.reuse ;  /* 0x00016da00e037824 */ /* 0x140fe400078e0206 */
[C---:B------:R-:W-:Y:S02]  /*0560*/  IMAD R5, R14.reuse, 0x16da0, R19 ;  /* 0x00016da00e057824 */ /* 0x040fe400078e0213 */
[--C-:B------:R-:W-:Y:S02]  /*0570*/  IMAD R7, R14, 0x16da0, R21.reuse ;  /* 0x00016da00e077824 */ /* 0x100fe400078e0215 */
[----:B------:R-:W-:Y:S02]  /*0580*/  IMAD R15, R15, 0x16da0, R21 ;  /* 0x00016da00f0f7824 */ /* 0x000fe400078e0215 */
[----:B-1----:R-:W-:-:S02]  /*0590*/  IMAD R6, R4, 0x16da0, R6 ;  /* 0x00016da004067824 */ /* 0x002fc400078e0206 */
[C---:B------:R-:W-:Y:S02]  /*05a0*/  IMAD R19, R4.reuse, 0x16da0, R19 ;  /* 0x00016da004137824 */ /* 0x040fe400078e0213 */
[----:B------:R-:W-:Y:S02]  /*05b0*/  IMAD R21, R4, 0x16da0, R21 ;  /* 0x00016da004157824 */ /* 0x000fe400078e0215 */
[--C-:B------:R-:W-:Y:S02]  /*05c0*/  IMAD R2, R14, 0x16da0, R17.reuse ;  /* 0x00016da00e027824 */ /* 0x100fe400078e0211 */
[----:B------:R-:W-:Y:S01]  /*05d0*/  IMAD R4, R4, 0x16da0, R17 ;  /* 0x00016da004047824 */ /* 0x000fe200078e0211 */
[----:B--2---:R-:W-:-:S07]  /*05e0*/  IADD3 R17, PT, PT, R17, 0x16c38, RZ ;  /* 0x00016c3811117810 */ /* 0x004fce0007ffe0ff */
.L_x_40:
[----:B0-----:R-:W-:-:S05]  /*05f0*/  IADD3 R25, PT, PT, R4, 0x16c38, RZ ;  /* 0x00016c3804197810 */ /* 0x001fca0007ffe0ff */
[----:B------:R-:W-:-:S05]  /*0600*/  IMAD.WIDE.U32 R24, R25, 0x4, R22 ;  /* 0x0000000419187825 */ /* 0x000fca00078e0016 */
[----:B------:R0:W2:Y:S01]  /*0610*/  LDG.E R8, desc[UR4][R24.64] ;  /* 0x0000000418087981 */ /* 0x0000a2000c1e1900 */
[----:B------:R-:W-:Y:S02]  /*0620*/  IADD3 R27, PT, PT, R4, 0x16cec, RZ ;  /* 0x00016cec041b7810 */ /* 0x000fe40007ffe0ff */
[----:B------:R-:W-:-:S03]  /*0630*/  IADD3 R29, PT, PT, R2, 0x16c38, RZ ;  /* 0x00016c38021d7810 */ /* 0x000fc60007ffe0ff */
[----:B------:R-:W-:-:S04]  /*0640*/  IMAD.WIDE.U32 R26, R27, 0x4, R22 ;  /* 0x000000041b1a7825 */ /* 0x000fc800078e0016 */
[----:B0-----:R-:W-:Y:S01]  /*0650*/  IMAD.WIDE.U32 R24, R29, 0x4, R22 ;  /* 0x000000041d187825 */ /* 0x001fe200078e0016 */
[----:B--2---:R0:W-:Y:S04]  /*0660*/  STG.E desc[UR4][R26.64], R8 ;  /* 0x000000081a007986 */ /* 0x0041e8000c101904 */
[----:B------:R-:W2:Y:S01]  /*0670*/  LDG.E R10, desc[UR4][R24.64] ;  /* 0x00000004180a7981 */ /* 0x000ea2000c1e1900 */
[----:B------:R-:W-:Y:S01]  /*0680*/  VIADD R29, R2, 0x16cec ;  /* 0x00016cec021d7836 */ /* 0x000fe20000000000 */
[----:B------:R-:W-:-:S03]  /*0690*/  IADD3 R12, PT, PT, R9, 0x16c38, RZ ;  /* 0x00016c38090c7810 */ /* 0x000fc60007ffe0ff */
[----:B------:R-:W-:-:S04]  /*06a0*/  IMAD.WIDE.U32 R28, R29, 0x4, R22 ;  /* 0x000000041d1c7825 */ /* 0x000fc800078e0016 */
[----:B0-----:R-:W-:Y:S01]  /*06b0*/  IMAD.WIDE.U32 R26, R12, 0x4, R22 ;  /* 0x000000040c1a7825 */ /* 0x001fe200078e0016 */
[----:B--2---:R0:W-:Y:S04]  /*06c0*/  STG.E desc[UR4][R28.64], R10 ;  /* 0x0000000a1c007986 */ /* 0x0041e8000c101904 */
[----:B------:R-:W2:Y:S01]  /*06d0*/  LDG.E R12, desc[UR4][R26.64] ;  /* 0x000000041a0c7981 */ /* 0x000ea2000c1e1900 */
[----:B------:R-:W-:Y:S02]  /*06e0*/  IADD3 R14, PT, PT, R9, 0x16cec, RZ ;  /* 0x00016cec090e7810 */ /* 0x000fe40007ffe0ff */
[----:B------:R-:W-:-:S03]  /*06f0*/  IADD3 R16, PT, PT, R6, 0x16c38, RZ ;  /* 0x00016c3806107810 */ /* 0x000fc60007ffe0ff */
[----:B------:R-:W-:-:S04]  /*0700*/  IMAD.WIDE.U32 R24, R14, 0x4, R22 ;  /* 0x000000040e187825 */ /* 0x000fc800078e0016 */
[----:B0-----:R-:W-:Y:S01]  /*0710*/  IMAD.WIDE.U32 R28, R16, 0x4, R22 ;  /* 0x00000004101c7825 */ /* 0x001fe200078e0016 */
[----:B--2---:R0:W-:Y:S04]  /*0720*/  STG.E desc[UR4][R24.64], R12 ;  /* 0x0000000c18007986 */ /* 0x0041e8000c101904 */
[----:B------:R-:W2:Y:S01]  /*0730*/  LDG.E R8, desc[UR4][R28.64] ;  /* 0x000000041c087981 */ /* 0x000ea2000c1e1900 */
[----:B------:R-:W-:Y:S01]  /*0740*/  IADD3 R14, PT, PT, R6, 0x16cec, RZ ;  /* 0x00016cec060e7810 */ /* 0x000fe20007ffe0ff */
[----:B------:R-:W-:-:S04]  /*0750*/  VIADD R16, R3, 0x16c38 ;  /* 0x00016c3803107836 */ /* 0x000fc80000000000 */
[----:B------:R-:W-:-:S04]  /*0760*/  IMAD.WIDE.U32 R26, R16, 0x4, R22 ;  /* 0x00000004101a7825 */ /* 0x000fc800078e0016 */
[----:B0-----:R-:W-:-:S05]  /*0770*/  IMAD.WIDE.U32 R24, R14, 0x4, R22 ;  /* 0x000000040e187825 */ /* 0x001fca00078e0016 */
[----:B--2---:R0:W-:Y:S04]  /*0780*/  STG.E desc[UR4][R24.64], R8 ;  /* 0x0000000818007986 */ /* 0x0041e8000c101904 */
[----:B------:R1:W2:Y:S01]  /*0790*/  LDG.E R10, desc[UR4][R26.64] ;  /* 0x000000041a0a7981 */ /* 0x0002a2000c1e1900 */
[----:B------:R-:W-:Y:S02]  /*07a0*/  IADD3 R14, PT, PT, R3, 0x16cec, RZ ;  /* 0x00016cec030e7810 */ /* 0x000fe40007ffe0ff */
[----:B------:R-:W-:-:S05]  /*07b0*/  IADD3 R16, PT, PT, R11, 0x16c38, RZ ;  /* 0x00016c380b107810 */ /* 0x000fca0007ffe0ff */
[----:B0-----:R-:W-:-:S04]  /*07c0*/  IMAD.WIDE.U32 R24, R16, 0x4, R22 ;  /* 0x0000000410187825 */ /* 0x001fc800078e0016 */
[----:B-1----:R-:W-:-:S05]  /*07d0*/  IMAD.WIDE.U32 R26, R14, 0x4, R22 ;  /* 0x000000040e1a7825 */ /* 0x002fca00078e0016 */
[----:B--2---:R0:W-:Y:S04]  /*07e0*/  STG.E desc[UR4][R26.64], R10 ;  /* 0x0000000a1a007986 */ /* 0x0041e8000c101904 */
[----:B------:R1:W2:Y:S01]  /*07f0*/  LDG.E R12, desc[UR4][R24.64] ;  /* 0x00000004180c7981 */ /* 0x0002a2000c1e1900 */
[----:B------:R-:W-:Y:S02]  /*0800*/  IADD3 R29, PT, PT, R11, 0x16cec, RZ ;  /* 0x00016cec0b1d7810 */ /* 0x000fe40007ffe0ff */
[----:B------:R-:W-:-:S03]  /*0810*/  IADD3 R14, PT, PT, R19, 0x16c38, RZ ;  /* 0x00016c38130e7810 */ /* 0x000fc60007ffe0ff */
[----:B------:R-:W-:-:S04]  /*0820*/  IMAD.WIDE.U32 R28, R29, 0x4, R22 ;  /* 0x000000041d1c7825 */ /* 0x000fc800078e0016 */
[----:B-1----:R-:W-:Y:S01]  /*0830*/  IMAD.WIDE.U32 R24, R14, 0x4, R22 ;  /* 0x000000040e187825 */ /* 0x002fe200078e0016 */
[----:B--2---:R1:W-:Y:S04]  /*0840*/  STG.E desc[UR4][R28.64], R12 ;  /* 0x0000000c1c007986 */ /* 0x0043e8000c101904 */
[----:B------:R-:W2:Y:S01]  /*0850*/  LDG.E R8, desc[UR4][R24.64] ;  /* 0x0000000418087981 */ /* 0x000ea2000c1e1900 */
[----:B------:R-:W-:Y:S01]  /*0860*/  VIADD R14, R19, 0x16cec ;  /* 0x00016cec130e7836 */ /* 0x000fe20000000000 */
[----:B------:R-:W-:-:S03]  /*0870*/  IADD3 R16, PT, PT, R5, 0x16c38, RZ ;  /* 0x00016c3805107810 */ /* 0x000fc60007ffe0ff */
[----:B0-----:R-:W-:-:S04]  /*0880*/  IMAD.WIDE.U32 R26, R14, 0x4, R22 ;  /* 0x000000040e1a7825 */ /* 0x001fc800078e0016 */
[----:B-1----:R-:W-:Y:S01]  /*0890*/  IMAD.WIDE.U32 R28, R16, 0x4, R22 ;  /* 0x00000004101c7825 */ /* 0x002fe200078e0016 */
[----:B--2---:R0:W-:Y:S04]  /*08a0*/  STG.E desc[UR4][R26.64], R8 ;  /* 0x000000081a007986 */ /* 0x0041e8000c101904 */
[----:B------:R-:W2:Y:S01]  /*08b0*/  LDG.E R10, desc[UR4][R28.64] ;  /* 0x000000041c0a7981 */ /* 0x000ea2000c1e1900 */
[----:B------:R-:W-:Y:S02]  /*08c0*/  IADD3 R14, PT, PT, R5, 0x16cec, RZ ;  /* 0x00016cec050e7810 */ /* 0x000fe40007ffe0ff */
[----:B------:R-:W-:-:S03]  /*08d0*/  IADD3 R16, PT, PT, R13, 0x16c38, RZ ;  /* 0x00016c380d107810 */ /* 0x000fc60007ffe0ff */
[----:B0-----:R-:W-:-:S04]  /*08e0*/  IMAD.WIDE.U32 R26, R14, 0x4, R22 ;  /* 0x000000040e1a7825 */ /* 0x001fc800078e0016 */
[----:B------:R-:W-:Y:S01]  /*08f0*/  IMAD.WIDE.U32 R24, R16, 0x4, R22 ;  /* 0x0000000410187825 */ /* 0x000fe200078e0016 */
[----:B--2---:R0:W-:Y:S04]  /*0900*/  STG.E desc[UR4][R26.64], R10 ;  /* 0x0000000a1a007986 */ /* 0x0041e8000c101904 */
[----:B------:R1:W2:Y:S01]  /*0910*/  LDG.E R12, desc[UR4][R24.64] ;  /* 0x00000004180c7981 */ /* 0x0002a2000c1e1900 */
[----:B------:R-:W-:Y:S01]  /*0920*/  IADD3 R14, PT, PT, R13, 0x16cec, RZ ;  /* 0x00016cec0d0e7810 */ /* 0x000fe20007ffe0ff */
[----:B------:R-:W-:-:S04]  /*0930*/  VIADD R16, R21, 0x16c38 ;  /* 0x00016c3815107836 */ /* 0x000fc80000000000 */
        /* <DEDUP_REMOVED lines=10> */
[----:B------:R-:W-:Y:S02]  /*09e0*/  IADD3 R14, PT, PT, R7, 0x16cec, RZ ;  /* 0x00016cec070e7810 */ /* 0x000fe40007ffe0ff */
[----:B------:R-:W-:-:S03]  /*09f0*/  IADD3 R16, PT, PT, R15, 0x16c38, RZ ;  /* 0x00016c380f107810 */ /* 0x000fc60007ffe0ff */
[----:B0-----:R-:W-:-:S04]  /*0a00*/  IMAD.WIDE.U32 R24, R14, 0x4, R22 ;  /* 0x000000040e187825 */ /* 0x001fc800078e0016 */
[----:B-1----:R-:W-:Y:S01]  /*0a10*/  IMAD.WIDE.U32 R28, R16, 0x4, R22 ;  /* 0x00000004101c7825 */ /* 0x002fe200078e0016 */
[----:B--2---:R0:W-:Y:S04]  /*0a20*/  STG.E desc[UR4][R24.64], R10 ;  /* 0x0000000a18007986 */ /* 0x0041e8000c101904 */
[----:B------:R-:W2:Y:S01]  /*0a30*/  LDG.E R12, desc[UR4][R28.64] ;  /* 0x000000041c0c7981 */ /* 0x000ea2000c1e1900 */
[----:B------:R-:W-:Y:S01]  /*0a40*/  VIADD R14, R15, 0x16cec ;  /* 0x00016cec0f0e7836 */ /* 0x000fe20000000000 */
[C---:B------:R-:W-:Y:S01]  /*0a50*/  LEA R17, R0.reuse, R17, 0x2 ;  /* 0x0000001100117211 */ /* 0x040fe200078e10ff */
[C---:B------:R-:W-:Y:S01]  /*0a60*/  IMAD R19, R0.reuse, 0x4, R19 ;  /* 0x0000000400137824 */ /* 0x040fe200078e0213 */
[----:B------:R-:W-:Y:S01]  /*0a70*/  LEA R4, R0, R4, 0x2 ;  /* 0x0000000400047211 */ /* 0x000fe200078e10ff */
[----:B------:R-:W-:Y:S01]  /*0a80*/  IMAD.WIDE.U32 R26, R14, 0x4, R22 ;  /* 0x000000040e1a7825 */ /* 0x000fe200078e0016 */
[----:B------:R-:W-:-:S02]  /*0a90*/  IADD3 R8, PT, PT, R17, -0x16c38, RZ ;  /* 0xfffe93c811087810 */ /* 0x000fc40007ffe0ff */
[C---:B------:R-:W-:Y:S01]  /*0aa0*/  LEA R6, R0.reuse, R6, 0x2 ;  /* 0x0000000600067211 */ /* 0x040fe200078e10ff */
[----:B------:R-:W-:Y:S01]  /*0ab0*/  IMAD R7, R0, 0x4, R7 ;  /* 0x0000000400077824 */ /* 0x000fe200078e0207 */
[----:B------:R-:W-:Y:S02]  /*0ac0*/  ISETP.GE.U32.AND P0, PT, R8, 0xb4, PT ;  /* 0x000000b40800780c */ /* 0x000fe40003f06070 */
[C---:B------:R-:W-:Y:S02]  /*0ad0*/  LEA R21, R0.reuse, R21, 0x2 ;  /* 0x0000001500157211 */ /* 0x040fe400078e10ff */
[C---:B------:R-:W-:Y:S02]  /*0ae0*/  LEA R2, R0.reuse, R2, 0x2 ;  /* 0x0000000200027211 */ /* 0x040fe400078e10ff */
[C---:B------:R-:W-:Y:S02]  /*0af0*/  LEA R3, R0.reuse, R3, 0x2 ;  /* 0x0000000300037211 */ /* 0x040fe400078e10ff */
[----:B------:R-:W-:-:S02]  /*0b00*/  LEA R5, R0, R5, 0x2 ;  /* 0x0000000500057211 */ /* 0x000fc400078e10ff */
[C---:B------:R-:W-:Y:S02]  /*0b10*/  LEA R9, R0.reuse, R9, 0x2 ;  /* 0x0000000900097211 */ /* 0x040fe400078e10ff */
[C---:B------:R-:W-:Y:S02]  /*0b20*/  LEA R11, R0.reuse, R11, 0x2 ;  /* 0x0000000b000b7211 */ /* 0x040fe400078e10ff */
[C---:B------:R-:W-:Y:S02]  /*0b30*/  LEA R13, R0.reuse, R13, 0x2 ;  /* 0x0000000d000d7211 */ /* 0x040fe400078e10ff */
[----:B------:R-:W-:Y:S01]  /*0b40*/  LEA R15, R0, R15, 0x2 ;  /* 0x0000000f000f7211 */ /* 0x000fe200078e10ff */
[----:B--2---:R0:W-:Y:S01]  /*0b50*/  STG.E desc[UR4][R26.64], R12 ;  /* 0x0000000c1a007986 */ /* 0x0041e2000c101904 */
[----:B------:R-:W-:Y:S05]  /*0b60*/  @!P0 BRA `(.L_x_40) ;  /* 0xfffffff800a08947 */ /* 0x000fea000383ffff */
[----:B------:R-:W-:Y:S05]  /*0b70*/  EXIT ;  /* 0x000000000000794d */ /* 0x000fea0003800000 */
.L_x_41:
        /* <DEDUP_REMOVED lines=16> */
.L_x_83:


//--------------------- .text._Z8getHvarsPfS_PKf  --------------------------
	.section	.text._Z8getHvarsPfS_PKf,"ax",@progbits
	.align	128
        .global         _Z8getHvarsPfS_PKf
        .type           _Z8getHvarsPfS_PKf,@function
        .size           _Z8getHvarsPfS_PKf,(.L_x_77 - _Z8getHvarsPfS_PKf)
        .other          _Z8getHvarsPfS_PKf,@"STO_CUDA_ENTRY STV_DEFAULT"
_Z8getHvarsPfS_PKf:
.text._Z8getHvarsPfS_PKf:
        /* <DEDUP_REMOVED lines=13> */
[----:B------:R-:W-:Y:S01]  /*00d0*/  BSSY.RECONVERGENT B0, `(.L_x_42) ;  /* 0x000009e000007945 */ /* 0x000fe20003800200 */
[----:B------:R-:W0:Y:S01]  /*00e0*/  LDCU.64 UR6, c[0x0][0x358] ;  /* 0x00006b00ff0677ac */ /* 0x000e220008000a00 */
[----:B------:R-:W1:Y:S01]  /*00f0*/  LDCU.64 UR24, c[0x3][0x40] ;  /* 0x00c00800ff1877ac */ /* 0x000e620008000a00 */
[----:B------:R-:W2:Y:S01]  /*0100*/  LDCU.128 UR8, c[0x3][URZ] ;  /* 0x00c00000ff0877ac */ /* 0x000ea20008000c00 */
[----:B------:R-:W3:Y:S01]  /*0110*/  LDCU.128 UR12, c[0x3][0x10] ;  /* 0x00c00200ff0c77ac */ /* 0x000ee20008000c00 */
[----:B------:R-:W4:Y:S01]  /*0120*/  LDCU.128 UR16, c[0x3][0x20] ;  /* 0x00c00400ff1077ac */ /* 0x000f220008000c00 */
[----:B------:R-:W0:Y:S02]  /*0130*/  LDCU.128 UR20, c[0x3][0x30] ;  /* 0x00c00600ff1477ac */ /* 0x000e240008000c00 */
.L_x_50:
[----:B------:R-:W-:Y:S01]  /*0140*/  ISETP.GT.U32.AND P0, PT, R16, 0xb3, PT ;  /* 0x000000b31000780c */ /* 0x000fe20003f04070 */
[----:B------:R-:W-:-:S12]  /*0150*/  BSSY.RECONVERGENT B1, `(.L_x_43) ;  /* 0x0000090000017945 */ /* 0x000fd80003800200 */
[----:B------:R-:W-:Y:S05]  /*0160*/  @P0 BRA `(.L_x_44) ;  /* 0x0000000800380947 */ /* 0x000fea0003800000 */
[----:B------:R-:W0:Y:S01]  /*0170*/  LDC.64 R8, c[0x0][0x380] ;  /* 0x0000e000ff087b82 */ /* 0x000e220000000a00 */
[--C-:B------:R-:W-:Y:S02]  /*0180*/  IMAD R10, R19, 0xb4, R16.reuse ;  /* 0x000000b4130a7824 */ /* 0x100fe400078e0210 */
[----:B------:R-:W-:Y:S02]  /*0190*/  IMAD.MOV.U32 R18, RZ, RZ, R16 ;  /* 0x000000ffff127224 */ /* 0x000fe400078e0010 */
[----:B------:R-:W-:-:S03]  /*01a0*/  IMAD.WIDE.U32 R10, R10, 0x4, RZ ;  /* 0x000000040a0a7825 */ /* 0x000fc600078e00ff */
[----:B------:R-:W0:Y:S08]  /*01b0*/  LDC.64 R6, c[0x0][0x388] ;  /* 0x0000e200ff067b82 */ /* 0x000e300000000a00 */
[----:B------:R-:W0:Y:S02]  /*01c0*/  LDC.64 R4, c[0x0][0x390] ;  /* 0x0000e400ff047b82 */ /* 0x000e240000000a00 */
.L_x_49:
[C---:B0-----:R-:W-:Y:S02]  /*01d0*/  IADD3 R12, P0, PT, R10.reuse, R8, RZ ;  /* 0x000000080a0c7210 */ /* 0x041fe40007f1e0ff */
[C---:B------:R-:W-:Y:S02]  /*01e0*/  IADD3 R14, P1, P2, R10.reuse, 0x5b680, R6 ;  /* 0x0005b6800a0e7810 */ /* 0x040fe40007a3e006 */
[----:B------:R-:W-:Y:S01]  /*01f0*/  IADD3 R20, P3, P4, R10, 0x16da00, R4 ;  /* 0x0016da000a147810 */ /* 0x000fe20007c7e004 */
[C---:B------:R-:W-:Y:S01]  /*0200*/  IMAD.X R13, R11.reuse, 0x1, R9, P0 ;  /* 0x000000010b0d7824 */ /* 0x040fe200000e0609 */
[C---:B------:R-:W-:Y:S02]  /*0210*/  IADD3.X R15, PT, PT, R11.reuse, R7, RZ, P1, P2 ;  /* 0x000000070b0f7210 */ /* 0x040fe40000fe44ff */
[----:B------:R-:W-:Y:S02]  /*0220*/  IADD3.X R21, PT, PT, R11, R5, RZ, P3, P4 ;  /* 0x000000050b157210 */ /* 0x000fe40001fe84ff */
[----:B------:R-:W-:Y:S04]  /*0230*/  STG.E desc[UR6][R12.64], RZ ;  /* 0x000000ff0c007986 */ /* 0x000fe8000c101906 */
[----:B------:R-:W-:Y:S04]  /*0240*/  STG.E desc[UR6][R14.64], RZ ;  /* 0x000000ff0e007986 */ /* 0x000fe8000c101906 */
[----:B------:R-:W-:Y:S04]  /*0250*/  STG.E desc[UR6][R14.64+-0x5b680], RZ ;  /* 0xfa4980ff0e007986 */ /* 0x000fe8000c101906 */
[----:B------:R-:W5:Y:S04]  /*0260*/  LDG.E R0, desc[UR6][R20.64+-0x16da00] ;  /* 0xe926000614007981 */ /* 0x000f68000c1e1900 */
[----:B------:R-:W5:Y:S02]  /*0270*/  LDG.E R3, desc[UR6][R12.64] ;  /* 0x000000060c037981 */ /* 0x000f64000c1e1900 */
[----:B-----5:R-:W-:-:S05]  /*0280*/  FADD R3, R0, R3 ;  /* 0x0000000300037221 */ /* 0x020fca0000000000 */
[----:B------:R0:W-:Y:S04]  /*0290*/  STG.E desc[UR6][R12.64], R3 ;  /* 0x000000030c007986 */ /* 0x0001e8000c101906 */
[----:B------:R-:W2:Y:S04]  /*02a0*/  LDG.E R23, desc[UR6][R14.64+-0x5b680] ;  /* 0xfa4980060e177981 */ /* 0x000ea8000c1e1900 */
[----:B------:R-:W5:Y:S01]  /*02b0*/  LDG.E R25, desc[UR6][R14.64] ;  /* 0x000000060e197981 */ /* 0x000f62000c1e1900 */
[C---:B--2---:R-:W-:Y:S01]  /*02c0*/  FFMA R23, R0.reuse, UR8, R23 ;  /* 0x0000000800177c23 */ /* 0x044fe20008000017 */
[----:B-----5:R-:W-:-:S04]  /*02d0*/  FFMA R25, R0, UR9, R25 ;  /* 0x0000000900197c23 */ /* 0x020fc80008000019 */
[----:B------:R2:W-:Y:S04]  /*02e0*/  STG.E desc[UR6][R14.64+-0x5b680], R23 ;  /* 0xfa4980170e007986 */ /* 0x0005e8000c101906 */
[----:B------:R5:W-:Y:S04]  /*02f0*/  STG.E desc[UR6][R14.64], R25 ;  /* 0x000000190e007986 */ /* 0x000be8000c101906 */
[----:B------:R-:W3:Y:S04]  /*0300*/  LDG.E R0, desc[UR6][R20.64+-0x112380] ;  /* 0xeedc800614007981 */ /* 0x000ee8000c1e1900 */
[----:B------:R-:W3:Y:S02]  /*0310*/  LDG.E R27, desc[UR6][R12.64] ;  /* 0x000000060c1b7981 */ /* 0x000ee4000c1e1900 */
[----:B---3--:R-:W-:-:S05]  /*0320*/  FADD R27, R0, R27 ;  /* 0x0000001b001b7221 */ /* 0x008fca0000000000 */
[----:B------:R3:W-:Y:S04]  /*0330*/  STG.E desc[UR6][R12.64], R27 ;  /* 0x0000001b0c007986 */ /* 0x0007e8000c101906 */
[----:B0-----:R-:W4:Y:S04]  /*0340*/  LDG.E R3, desc[UR6][R14.64+-0x5b680] ;  /* 0xfa4980060e037981 */ /* 0x001f28000c1e1900 */
[----:B------:R-:W2:Y:S01]  /*0350*/  LDG.E R29, desc[UR6][R14.64] ;  /* 0x000000060e1d7981 */ /* 0x000ea2000c1e1900 */
[C---:B----4-:R-:W-:Y:S01]  /*0360*/  FFMA R3, R0.reuse, UR10, R3 ;  /* 0x0000000a00037c23 */ /* 0x050fe20008000003 */
[----:B--2---:R-:W-:-:S04]  /*0370*/  FFMA R29, R0, UR11, R29 ;  /* 0x0000000b001d7c23 */ /* 0x004fc8000800001d */
[----:B------:R0:W-:Y:S04]  /*0380*/  STG.E desc[UR6][R14.64+-0x5b680], R3 ;  /* 0xfa4980030e007986 */ /* 0x0001e8000c101906 */
[----:B------:R-:W-:Y:S04]  /*0390*/  STG.E desc[UR6][R14.64], R29 ;  /* 0x0000001d0e007986 */ /* 0x000fe8000c101906 */
[----:B------:R-:W2:Y:S04]  /*03a0*/  LDG.E R0, desc[UR6][R20.64+-0xb6d00] ;  /* 0xf493000614007981 */ /* 0x000ea8000c1e1900 */
[----:B------:R-:W2:Y:S02]  /*03b0*/  LDG.E R23, desc[UR6][R12.64] ;  /* 0x000000060c177981 */ /* 0x000ea4000c1e1900 */
[----:B--2---:R-:W-:-:S05]  /*03c0*/  FADD R23, R0, R23 ;  /* 0x0000001700177221 */ /* 0x004fca0000000000 */
[----:B------:R2:W-:Y:S04]  /*03d0*/  STG.E desc[UR6][R12.64], R23 ;  /* 0x000000170c007986 */ /* 0x0005e8000c101906 */
[----:B-----5:R-:W4:Y:S04]  /*03e0*/  LDG.E R25, desc[UR6][R14.64+-0x5b680] ;  /* 0xfa4980060e197981 */ /* 0x020f28000c1e1900 */
[----:B---3--:R-:W3:Y:S01]  /*03f0*/  LDG.E R27, desc[UR6][R14.64] ;  /* 0x000000060e1b7981 */ /* 0x008ee2000c1e1900 */
[C---:B----4-:R-:W-:Y:S01]  /*0400*/  FFMA R25, R0.reuse, UR12, R25 ;  /* 0x0000000c00197c23 */ /* 0x050fe20008000019 */
[----:B---3--:R-:W-:-:S04]  /*0410*/  FFMA R27, R0, UR13, R27 ;  /* 0x0000000d001b7c23 */ /* 0x008fc8000800001b */
[----:B------:R3:W-:Y:S04]  /*0420*/  STG.E desc[UR6][R14.64+-0x5b680], R25 ;  /* 0xfa4980190e007986 */ /* 0x0007e8000c101906 */
[----:B------:R-:W-:Y:S04]  /*0430*/  STG.E desc[UR6][R14.64], R27 ;  /* 0x0000001b0e007986 */ /* 0x000fe8000c101906 */
[----:B------:R-:W4:Y:S04]  /*0440*/  LDG.E R0, desc[UR6][R20.64+-0x5b680] ;  /* 0xfa49800614007981 */ /* 0x000f28000c1e1900 */
[----:B0-----:R-:W4:Y:S02]  /*0450*/  LDG.E R3, desc[UR6][R12.64] ;  /* 0x000000060c037981 */ /* 0x001f24000c1e1900 */
[----:B----4-:R-:W-:-:S05]  /*0460*/  FADD R3, R0, R3 ;  /* 0x0000000300037221 */ /* 0x010fca0000000000 */
[----:B------:R0:W-:Y:S04]  /*0470*/  STG.E desc[UR6][R12.64], R3 ;  /* 0x000000030c007986 */ /* 0x0001e8000c101906 */
[----:B--2---:R-:W2:Y:S04]  /*0480*/  LDG.E R23, desc[UR6][R14.64+-0x5b680] ;  /* 0xfa4980060e177981 */ /* 0x004ea8000c1e1900 */
[----:B------:R-:W4:Y:S01]  /*0490*/  LDG.E R29, desc[UR6][R14.64] ;  /* 0x000000060e1d7981 */ /* 0x000f22000c1e1900 */
[C---:B--2---:R-:W-:Y:S01]  /*04a0*/  FFMA R23, R0.reuse, UR14, R23 ;  /* 0x0000000e00177c23 */ /* 0x044fe20008000017 */
[----:B----4-:R-:W-:-:S04]  /*04b0*/  FFMA R29, R0, UR15, R29 ;  /* 0x0000000f001d7c23 */ /* 0x010fc8000800001d */
[----:B------:R2:W-:Y:S04]  /*04c0*/  STG.E desc[UR6][R14.64+-0x5b680], R23 ;  /* 0xfa4980170e007986 */ /* 0x0005e8000c101906 */
[----:B------:R-:W-:Y:S04]  /*04d0*/  STG.E desc[UR6][R14.64], R29 ;  /* 0x0000001d0e007986 */ /* 0x000fe8000c101906 */
[----:B------:R-:W4:Y:S04]  /*04e0*/  LDG.E R0, desc[UR6][R20.64] ;  /* 0x0000000614007981 */ /* 0x000f28000c1e1900 */
[----:B---3--:R-:W4:Y:S02]  /*04f0*/  LDG.E R25, desc[UR6][R12.64] ;  /* 0x000000060c197981 */ /* 0x008f24000c1e1900 */
[----:B----4-:R-:W-:-:S05]  /*0500*/  FADD R25, R0, R25 ;  /* 0x0000001900197221 */ /* 0x010fca0000000000 */
[----:B------:R3:W-:Y:S04]  /*0510*/  STG.E desc[UR6][R12.64], R25 ;  /* 0x000000190c007986 */ /* 0x0007e8000c101906 */
[----:B0-----:R-:W4:Y:S04]  /*0520*/  LDG.E R3, desc[UR6][R14.64+-0x5b680] ;  /* 0xfa4980060e037981 */ /* 0x001f28000c1e1900 */
[----:B------:R-:W5:Y:S01]  /*0530*/  LDG.E R27, desc[UR6][R14.64] ;  /* 0x000000060e1b7981 */ /* 0x000f62000c1e1900 */
[C---:B----4-:R-:W-:Y:S01]  /*0540*/  FFMA R3, R0.reuse, UR16, R3 ;  /* 0x0000001000037c23 */ /* 0x050fe20008000003 */
[----:B-----5:R-:W-:-:S04]  /*0550*/  FFMA R27, R0, UR17, R27 ;  /* 0x00000011001b7c23 */ /* 0x020fc8000800001b */
[----:B------:R0:W-:Y:S04]  /*0560*/  STG.E desc[UR6][R14.64+-0x5b680], R3 ;  /* 0xfa4980030e007986 */ /* 0x0001e8000c101906 */
[----:B------:R-:W-:Y:S04]  /*0570*/  STG.E desc[UR6][R14.64], R27 ;  /* 0x0000001b0e007986 */ /* 0x000fe8000c101906 */
[----:B------:R-:W4:Y:S04]  /*0580*/  LDG.E R0, desc[UR6][R20.64+0x5b680] ;  /* 0x05b6800614007981 */ /* 0x000f28000c1e1900 */
[----:B--2---:R-:W4:Y:S02]  /*0590*/  LDG.E R23, desc[UR6][R12.64] ;  /* 0x000000060c177981 */ /* 0x004f24000c1e1900 */
[----:B----4-:R-:W-:-:S05]  /*05a0*/  FADD R23, R0, R23 ;  /* 0x0000001700177221 */ /* 0x010fca0000000000 */
[----:B------:R2:W-:Y:S04]  /*05b0*/  STG.E desc[UR6][R12.64], R23 ;  /* 0x000000170c007986 */ /* 0x0005e8000c101906 */
[----:B---3--:R-:W3:Y:S04]  /*05c0*/  LDG.E R25, desc[UR6][R14.64+-0x5b680] ;  /* 0xfa4980060e197981 */ /* 0x008ee8000c1e1900 */
[----:B------:R-:W4:Y:S01]  /*05d0*/  LDG.E R29, desc[UR6][R14.64] ;  /* 0x000000060e1d7981 */ /* 0x000f22000c1e1900 */
[C---:B---3--:R-:W-:Y:S01]  /*05e0*/  FFMA R25, R0.reuse, UR18, R25 ;  /* 0x0000001200197c23 */ /* 0x048fe20008000019 */
[----:B----4-:R-:W-:-:S04]  /*05f0*/  FFMA R29, R0, UR19, R29 ;  /* 0x00000013001d7c23 */ /* 0x010fc8000800001d */
        /* <DEDUP_REMOVED lines=21> */
[----:B------:R4:W-:Y:S04]  /*0750*/  STG.E desc[UR6][R14.64], R29 ;  /* 0x0000001d0e007986 */ /* 0x0009e8000c101906 */
[----:B------:R-:W5:Y:S04]  /*0760*/  LDG.E R0, desc[UR6][R20.64+0x16da00] ;  /* 0x16da000614007981 */ /* 0x000f68000c1e1900 */
[----:B--2---:R-:W5:Y:S02]  /*0770*/  LDG.E R23, desc[UR6][R12.64] ;  /* 0x000000060c177981 */ /* 0x004f64000c1e1900 */
[----:B-----5:R-:W-:-:S05]  /*0780*/  FADD R23, R0, R23 ;  /* 0x0000001700177221 */ /* 0x020fca0000000000 */
[----:B------:R4:W-:Y:S04]  /*0790*/  STG.E desc[UR6][R12.64], R23 ;  /* 0x000000170c007986 */ /* 0x0009e8000c101906 */
[----:B---3--:R-:W1:Y:S04]  /*07a0*/  LDG.E R25, desc[UR6][R14.64+-0x5b680] ;  /* 0xfa4980060e197981 */ /* 0x008e68000c1e1900 */
[----:B------:R-:W2:Y:S01]  /*07b0*/  LDG.E R27, desc[UR6][R14.64] ;  /* 0x000000060e1b7981 */ /* 0x000ea2000c1e1900 */
[C---:B-1----:R-:W-:Y:S01]  /*07c0*/  FFMA R2, R0.reuse, UR24, R25 ;  /* 0x0000001800027c23 */ /* 0x042fe20008000019 */
[----:B--2---:R-:W-:-:S04]  /*07d0*/  FFMA R0, R0, UR25, R27 ;  /* 0x0000001900007c23 */ /* 0x004fc8000800001b */
[----:B------:R4:W-:Y:S04]  /*07e0*/  STG.E desc[UR6][R14.64+-0x5b680], R2 ;  /* 0xfa4980020e007986 */ /* 0x0009e8000c101906 */
[----:B------:R4:W-:Y:S04]  /*07f0*/  STG.E desc[UR6][R14.64], R0 ;  /* 0x000000000e007986 */ /* 0x0009e8000c101906 */
[----:B------:R-:W0:Y:S01]  /*0800*/  LDG.E R25, desc[UR6][R12.64] ;  /* 0x000000060c197981 */ /* 0x000e22000c1e1900 */
[----:B------:R-:W-:Y:S01]  /*0810*/  IADD3 R18, PT, PT, R17, R18, RZ ;  /* 0x0000001211127210 */ /* 0x000fe20007ffe0ff */
[----:B------:R-:W-:Y:S03]  /*0820*/  BSSY.RECONVERGENT B2, `(.L_x_45) ;  /* 0x000000e000027945 */ /* 0x000fe60003800200 */
[----:B------:R-:W-:Y:S01]  /*0830*/  ISETP.GE.U32.AND P1, PT, R18, 0xb4, PT ;  /* 0x000000b41200780c */ /* 0x000fe20003f26070 */
[----:B0-----:R-:W0:Y:S08]  /*0840*/  MUFU.RCP R3, R25 ;  /* 0x0000001900037308 */ /* 0x001e300000001000 */
[----:B------:R-:W1:Y:S01]  /*0850*/  FCHK P0, R2, R25 ;  /* 0x0000001902007302 */ /* 0x000e620000000000 */
[----:B0-----:R-:W-:-:S04]  /*0860*/  FFMA R20, -R25, R3, 1 ;  /* 0x3f80000019147423 */ /* 0x001fc80000000103 */
[----:B------:R-:W-:-:S04]  /*0870*/  FFMA R3, R3, R20, R3 ;  /* 0x0000001403037223 */ /* 0x000fc80000000003 */
[----:B------:R-:W-:-:S04]  /*0880*/  FFMA R20, R2, R3, RZ ;  /* 0x0000000302147223 */ /* 0x000fc800000000ff */
[----:B------:R-:W-:-:S04]  /*0890*/  FFMA R21, -R25, R20, R2 ;  /* 0x0000001419157223 */ /* 0x000fc80000000102 */
[----:B------:R-:W-:Y:S01]  /*08a0*/  FFMA R3, R3, R21, R20 ;  /* 0x0000001503037223 */ /* 0x000fe20000000014 */
[----:B-1--4-:R-:W-:Y:S06]  /*08b0*/  @!P0 BRA `(.L_x_46) ;  /* 0x0000000000108947 */ /* 0x012fec0003800000 */
[----:B------:R-:W-:Y:S01]  /*08c0*/  IMAD.MOV.U32 R3, RZ, RZ, R25 ;  /* 0x000000ffff037224 */ /* 0x000fe200078e0019 */
[----:B------:R-:W-:-:S07]  /*08d0*/  MOV R22, 0x8f0 ;  /* 0x000008f000167802 */ /* 0x000fce0000000f00 */
[----:B------:R-:W-:Y:S05]  /*08e0*/  CALL.REL.NOINC `($__internal_1_$__cuda_sm3x_div_rn_noftz_f32_slowpath) ;  /* 0x0000000000787944 */ /* 0x000fea0003c00000 */
[----:B------:R-:W-:-:S07]  /*08f0*/  MOV R3, R2 ;  /* 0x0000000200037202 */ /* 0x000fce0000000f00 */
.L_x_46:
[----:B------:R-:W-:Y:S05]  /*0900*/  BSYNC.RECONVERGENT B2 ;  /* 0x0000000000027941 */ /* 0x000fea0003800200 */
.L_x_45:
[----:B------:R0:W-:Y:S04]  /*0910*/  STG.E desc[UR6][R14.64+-0x5b680], R3 ;  /* 0xfa4980030e007986 */ /* 0x0001e8000c101906 */
[----:B------:R-:W2:Y:S01]  /*0920*/  LDG.E R13, desc[UR6][R12.64] ;  /* 0x000000060c0d7981 */ /* 0x000ea2000c1e1900 */
[----:B------:R-:W-:Y:S01]  /*0930*/  BSSY.RECONVERGENT B2, `(.L_x_47) ;  /* 0x000000e000027945 */ /* 0x000fe20003800200 */
[----:B--2---:R-:W1:Y:S08]  /*0940*/  MUFU.RCP R2, R13 ;  /* 0x0000000d00027308 */ /* 0x004e700000001000 */
[----:B------:R-:W2:Y:S01]  /*0950*/  FCHK P0, R0, R13 ;  /* 0x0000000d00007302 */ /* 0x000ea20000000000 */
[----:B-1----:R-:W-:-:S04]  /*0960*/  FFMA R21, -R13, R2, 1 ;  /* 0x3f8000000d157423 */ /* 0x002fc80000000102 */
[----:B------:R-:W-:-:S04]  /*0970*/  FFMA R21, R2, R21, R2 ;  /* 0x0000001502157223 */ /* 0x000fc80000000002 */
[----:B------:R-:W-:-:S04]  /*0980*/  FFMA R2, R0, R21, RZ ;  /* 0x0000001500027223 */ /* 0x000fc800000000ff */
[----:B------:R-:W-:-:S04]  /*0990*/  FFMA R20, -R13, R2, R0 ;  /* 0x000000020d147223 */ /* 0x000fc80000000100 */
[----:B------:R-:W-:Y:S01]  /*09a0*/  FFMA R21, R21, R20, R2 ;  /* 0x0000001415157223 */ /* 0x000fe20000000002 */
[----:B0-2---:R-:W-:Y:S06]  /*09b0*/  @!P0 BRA `(.L_x_48) ;  /* 0x0000000000148947 */ /* 0x005fec0003800000 */
[----:B------:R-:W-:Y:S01]  /*09c0*/  IMAD.MOV.U32 R2, RZ, RZ, R0 ;  /* 0x000000ffff027224 */ /* 0x000fe200078e0000 */
[----:B------:R-:W-:Y:S02]  /*09d0*/  MOV R3, R13 ;  /* 0x0000000d00037202 */ /* 0x000fe40000000f00 */
[----:B------:R-:W-:-:S07]  /*09e0*/  MOV R22, 0xa00 ;  /* 0x00000a0000167802 */ /* 0x000fce0000000f00 */
[----:B------:R-:W-:Y:S05]  /*09f0*/  CALL.REL.NOINC `($__internal_1_$__cuda_sm3x_div_rn_noftz_f32_slowpath) ;  /* 0x0000000000347944 */ /* 0x000fea0003c00000 */
[----:B------:R-:W-:-:S07]  /*0a00*/  IMAD.MOV.U32 R21, RZ, RZ, R2 ;  /* 0x000000ffff157224 */ /* 0x000fce00078e0002 */
.L_x_48:
[----:B------:R-:W-:Y:S05]  /*0a10*/  BSYNC.RECONVERGENT B2 ;  /* 0x0000000000027941 */ /* 0x000fea0003800200 */
.L_x_47:
[----:B------:R0:W-:Y:S01]  /*0a20*/  STG.E desc[UR6][R14.64], R21 ;  /* 0x000000150e007986 */ /* 0x0001e2000c101906 */
[----:B------:R-:W-:Y:S01]  /*0a30*/  IMAD.WIDE.U32 R10, R17, 0x4, R10 ;  /* 0x00000004110a7825 */ /* 0x000fe200078e000a */
[----:B------:R-:W-:Y:S06]  /*0a40*/  @!P1 BRA `(.L_x_49) ;  /* 0xfffffff400e09947 */ /* 0x000fec000383ffff */
.L_x_44:
[----:B01234-:R-:W-:Y:S05]  /*0a50*/  BSYNC.RECONVERGENT B1 ;  /* 0x0000000000017941 */ /* 0x01ffea0003800200 */
.L_x_43:
[----:B------:R-:W0:Y:S01]  /*0a60*/  LDCU UR4, c[0x0][0x370] ;  /* 0x00006e00ff0477ac */ /* 0x000e220008000800 */
[----:B------:R-:W0:Y:S02]  /*0a70*/  LDC R0, c[0x0][0x360] ;  /* 0x0000d800ff007b82 */ /* 0x000e240000000800 */
[----:B0-----:R-:W-:-:S05]  /*0a80*/  IMAD R19, R0, UR4, R19 ;  /* 0x0000000400137c24 */ /* 0x001fca000f8e0213 */
[----:B------:R-:W-:-:S13]  /*0a90*/  ISETP.GE.U32.AND P0, PT, R19, 0x208, PT ;  /* 0x000002081300780c */ /* 0x000fda0003f06070 */
[----:B------:R-:W-:Y:S05]  /*0aa0*/  @!P0 BRA `(.L_x_50) ;  /* 0xfffffff400a48947 */ /* 0x000fea000383ffff */
[----:B------:R-:W-:Y:S05]  /*0ab0*/  BSYNC.RECONVERGENT B0 ;  /* 0x0000000000007941 */ /* 0x000fea0003800200 */
.L_x_42:
[----:B------:R-:W-:Y:S05]  /*0ac0*/  EXIT ;  /* 0x000000000000794d */ /* 0x000fea0003800000 */
        .weak           $__internal_1_$__cuda_sm3x_div_rn_noftz_f32_slowpath
        .type           $__internal_1_$__cuda_sm3x_div_rn_noftz_f32_slowpath,@function
        .size           $__internal_1_$__cuda_sm3x_div_rn_noftz_f32_slowpath,(.L_x_77 - $__internal_1_$__cuda_sm3x_div_rn_noftz_f32_slowpath)
$__internal_1_$__cuda_sm3x_div_rn_noftz_f32_slowpath:
[----:B------:R-:W-:Y:S01]  /*0ad0*/  SHF.R.U32.HI R21, RZ, 0x17, R3 ;  /* 0x00000017ff157819 */ /* 0x000fe20000011603 */
[----:B------:R-:W-:Y:S01]  /*0ae0*/  BSSY.RECONVERGENT B3, `(.L_x_51) ;  /* 0x0000062000037945 */ /* 0x000fe20003800200 */
[----:B------:R-:W-:Y:S02]  /*0af0*/  SHF.R.U32.HI R24, RZ, 0x17, R2 ;  /* 0x00000017ff187819 */ /* 0x000fe40000011602 */
[----:B------:R-:W-:Y:S02]  /*0b00*/  LOP3.LUT R21, R21, 0xff, RZ, 0xc0, !PT ;  /* 0x000000ff15157812 */ /* 0x000fe400078ec0ff */
[----:B------:R-:W-:Y:S02]  /*0b10*/  LOP3.LUT R24, R24, 0xff, RZ, 0xc0, !PT ;  /* 0x000000ff18187812 */ /* 0x000fe400078ec0ff */
[----:B------:R-:W-:-:S03]  /*0b20*/  IADD3 R25, PT, PT, R21, -0x1, RZ ;  /* 0xffffffff15197810 */ /* 0x000fc60007ffe0ff */
[----:B------:R-:W-:Y:S01]  /*0b30*/  VIADD R23, R24, 0xffffffff ;  /* 0xffffffff18177836 */ /* 0x000fe20000000000 */
[----:B------:R-:W-:-:S04]  /*0b40*/  ISETP.GT.U32.AND P0, PT, R25, 0xfd, PT ;  /* 0x000000fd1900780c */ /* 0x000fc80003f04070 */
[----:B------:R-:W-:-:S13]  /*0b50*/  ISETP.GT.U32.OR P0, PT, R23, 0xfd, P0 ;  /* 0x000000fd1700780c */ /* 0x000fda0000704470 */
[----:B------:R-:W-:Y:S01]  /*0b60*/  @!P0 MOV R20, RZ ;  /* 0x000000ff00148202 */ /* 0x000fe20000000f00 */
[----:B------:R-:W-:Y:S06]  /*0b70*/  @!P0 BRA `(.L_x_52) ;  /* 0x00000000005c8947 */ /* 0x000fec0003800000 */
[----:B------:R-:W-:Y:S02]  /*0b80*/  FSETP.GTU.FTZ.AND P0, PT, |R2|, +INF , PT ;  /* 0x7f8000000200780b */ /* 0x000fe40003f1c200 */
[----:B------:R-:W-:-:S04]  /*0b90*/  FSETP.GTU.FTZ.AND P2, PT, |R3|, +INF , PT ;  /* 0x7f8000000300780b */ /* 0x000fc80003f5c200 */
[----:B------:R-:W-:-:S13]  /*0ba0*/  PLOP3.LUT P0, PT, P0, P2, PT, 0xf8, 0x8f ;  /* 0x00000000008f781c */ /* 0x000fda0000705f70 */
[----:B------:R-:W-:Y:S05]  /*0bb0*/  @P0 BRA `(.L_x_53) ;  /* 0x00000004004c0947 */ /* 0x000fea0003800000 */
[----:B------:R-:W-:-:S13]  /*0bc0*/  LOP3.LUT P0, RZ, R3, 0x7fffffff, R2, 0xc8, !PT ;  /* 0x7fffffff03ff7812 */ /* 0x000fda000780c802 */
[----:B------:R-:W-:Y:S05]  /*0bd0*/  @!P0 BRA `(.L_x_54) ;  /* 0x00000004003c8947 */ /* 0x000fea0003800000 */
[C---:B------:R-:W-:Y:S02]  /*0be0*/  FSETP.NEU.FTZ.AND P2, PT, |R2|.reuse, +INF , PT ;  /* 0x7f8000000200780b */ /* 0x040fe40003f5d200 */
[----:B------:R-:W-:Y:S02]  /*0bf0*/  FSETP.NEU.FTZ.AND P3, PT, |R3|, +INF , PT ;  /* 0x7f8000000300780b */ /* 0x000fe40003f7d200 */
[----:B------:R-:W-:-:S11]  /*0c00*/  FSETP.NEU.FTZ.AND P0, PT, |R2|, +INF , PT ;  /* 0x7f8000000200780b */ /* 0x000fd60003f1d200 */
[----:B------:R-:W-:Y:S05]  /*0c10*/  @!P3 BRA !P2, `(.L_x_54) ;  /* 0x00000004002cb947 */ /* 0x000fea0005000000 */
[----:B------:R-:W-:-:S04]  /*0c20*/  LOP3.LUT P2, RZ, R2, 0x7fffffff, RZ, 0xc0, !PT ;  /* 0x7fffffff02ff7812 */ /* 0x000fc8000784c0ff */
[----:B------:R-:W-:-:S13]  /*0c30*/  PLOP3.LUT P2, PT, P3, P2, PT, 0x2f, 0xf2 ;  /* 0x0000000000f2781c */ /* 0x000fda0001f44577 */
[----:B------:R-:W-:Y:S05]  /*0c40*/  @P2 BRA `(.L_x_55) ;  /* 0x0000000400182947 */ /* 0x000fea0003800000 */
[----:B------:R-:W-:-:S04]  /*0c50*/  LOP3.LUT P2, RZ, R3, 0x7fffffff, RZ, 0xc0, !PT ;  /* 0x7fffffff03ff7812 */ /* 0x000fc8000784c0ff */
[----:B------:R-:W-:-:S13]  /*0c60*/  PLOP3.LUT P0, PT, P0, P2, PT, 0x2f, 0xf2 ;  /* 0x0000000000f2781c */ /* 0x000fda0000704577 */
[----:B------:R-:W-:Y:S05]  /*0c70*/  @P0 BRA `(.L_x_56) ;  /* 0x0000000400000947 */ /* 0x000fea0003800000 */
[----:B------:R-:W-:Y:S02]  /*0c80*/  ISETP.GE.AND P0, PT, R23, RZ, PT ;  /* 0x000000ff1700720c */ /* 0x000fe40003f06270 */
[----:B------:R-:W-:-:S11]  /*0c90*/  ISETP.GE.AND P2, PT, R25, RZ, PT ;  /* 0x000000ff1900720c */ /* 0x000fd60003f46270 */
[----:B------:R-:W-:Y:S01]  /*0ca0*/  @P0 IMAD.MOV.U32 R20, RZ, RZ, RZ ;  /* 0x000000ffff140224 */ /* 0x000fe200078e00ff */
[----:B------:R-:W-:Y:S01]  /*0cb0*/  @!P0 MOV R20, 0xffffffc0 ;  /* 0xffffffc000148802 */ /* 0x000fe20000000f00 */
[----:B------:R-:W-:Y:S01]  /*0cc0*/  @!P0 FFMA R2, R2, 1.84467440737095516160e+19, RZ ;  /* 0x5f80000002028823 */ /* 0x000fe200000000ff */
[----:B------:R-:W-:-:S03]  /*0cd0*/  @!P2 FFMA R3, R3, 1.84467440737095516160e+19, RZ ;  /* 0x5f8000000303a823 */ /* 0x000fc600000000ff */
[----:B------:R-:W-:-:S07]  /*0ce0*/  @!P2 VIADD R20, R20, 0x40 ;  /* 0x000000401414a836 */ /* 0x000fce0000000000 */
.L_x_52:
[----:B------:R-:W-:Y:S01]  /*0cf0*/  LEA R26, R21, 0xc0800000, 0x17 ;  /* 0xc0800000151a7811 */ /* 0x000fe200078eb8ff */
[----:B------:R-:W-:Y:S01]  /*0d00*/  VIADD R24, R24, 0xffffff81 ;  /* 0xffffff8118187836 */ /* 0x000fe20000000000 */
[----:B------:R-:W-:Y:S02]  /*0d10*/  BSSY.RECONVERGENT B4, `(.L_x_57) ;  /* 0x0000035000047945 */ /* 0x000fe40003800200 */
[----:B------:R-:W-:Y:S01]  /*0d20*/  IADD3 R25, PT, PT, -R26, R3, RZ ;  /* 0x000000031a197210 */ /* 0x000fe20007ffe1ff */
[----:B------:R-:W-:-:S03]  /*0d30*/  IMAD R2, R24, -0x800000, R2 ;  /* 0xff80000018027824 */ /* 0x000fc600078e0202 */
[----:B------:R0:W1:Y:S01]  /*0d40*/  MUFU.RCP R26, R25 ;  /* 0x00000019001a7308 */ /* 0x0000620000001000 */
[----:B------:R-:W-:Y:S01]  /*0d50*/  FADD.FTZ R23, -R25, -RZ ;  /* 0x800000ff19177221 */ /* 0x000fe20000010100 */
[----:B0-----:R-:W-:-:S04]  /*0d60*/  IADD3 R25, PT, PT, R24, 0x7f, -R21 ;  /* 0x0000007f18197810 */ /* 0x001fc80007ffe815 */
[----:B------:R-:W-:Y:S01]  /*0d70*/  IADD3 R25, PT, PT, R25, R20, RZ ;  /* 0x0000001419197210 */ /* 0x000fe20007ffe0ff */
[----:B-1----:R-:W-:-:S04]  /*0d80*/  FFMA R3, R26, R23, 1 ;  /* 0x3f8000001a037423 */ /* 0x002fc80000000017 */
[----:B------:R-:W-:-:S04]  /*0d90*/  FFMA R3, R26, R3, R26 ;  /* 0x000000031a037223 */ /* 0x000fc8000000001a */
[----:B------:R-:W-:-:S04]  /*0da0*/  FFMA R26, R2, R3, RZ ;  /* 0x00000003021a7223 */ /* 0x000fc800000000ff */
[----:B------:R-:W-:-:S04]  /*0db0*/  FFMA R27, R23, R26, R2 ;  /* 0x0000001a171b7223 */ /* 0x000fc80000000002 */
[----:B------:R-:W-:-:S04]  /*0dc0*/  FFMA R26, R3, R27, R26 ;  /* 0x0000001b031a7223 */ /* 0x000fc8000000001a */
[----:B------:R-:W-:-:S04]  /*0dd0*/  FFMA R23, R23, R26, R2 ;  /* 0x0000001a17177223 */ /* 0x000fc80000000002 */
[----:B------:R-:W-:-:S05]  /*0de0*/  FFMA R2, R3, R23, R26 ;  /* 0x0000001703027223 */ /* 0x000fca000000001a */
[----:B------:R-:W-:-:S04]  /*0df0*/  SHF.R.U32.HI R21, RZ, 0x17, R2 ;  /* 0x00000017ff157819 */ /* 0x000fc80000011602 */
[----:B------:R-:W-:-:S05]  /*0e00*/  LOP3.LUT R21, R21, 0xff, RZ, 0xc0, !PT ;  /* 0x000000ff15157812 */ /* 0x000fca00078ec0ff */
[----:B------:R-:W-:-:S05]  /*0e10*/  IMAD.IADD R21, R21, 0x1, R25 ;  /* 0x0000000115157824 */ /* 0x000fca00078e0219 */
[----:B------:R-:W-:-:S04]  /*0e20*/  IADD3 R20, PT, PT, R21, -0x1, RZ ;  /* 0xffffffff15147810 */ /* 0x000fc80007ffe0ff */
[----:B------:R-:W-:-:S13]  /*0e30*/  ISETP.GE.U32.AND P0, PT, R20, 0xfe, PT ;  /* 0x000000fe1400780c */ /* 0x000fda0003f06070 */
[----:B------:R-:W-:Y:S05]  /*0e40*/  @!P0 BRA `(.L_x_58) ;  /* 0x0000000000808947 */ /* 0x000fea0003800000 */
[----:B------:R-:W-:-:S13]  /*0e50*/  ISETP.GT.AND P0, PT, R21, 0xfe, PT ;  /* 0x000000fe1500780c */ /* 0x000fda0003f04270 */
[----:B------:R-:W-:Y:S05]  /*0e60*/  @P0 BRA `(.L_x_59) ;  /* 0x00000000006c0947 */ /* 0x000fea0003800000 */
[----:B------:R-:W-:-:S13]  /*0e70*/  ISETP.GE.AND P0, PT, R21, 0x1, PT ;  /* 0x000000011500780c */ /* 0x000fda0003f06270 */
[----:B------:R-:W-:Y:S05]  /*0e80*/  @P0 BRA `(.L_x_60) ;  /* 0x0000000000740947 */ /* 0x000fea0003800000 */
[----:B------:R-:W-:Y:S02]  /*0e90*/  ISETP.GE.AND P0, PT, R21, -0x18, PT ;  /* 0xffffffe81500780c */ /* 0x000fe40003f06270 */
[----:B------:R-:W-:-:S11]  /*0ea0*/  LOP3.LUT R2, R2, 0x80000000, RZ, 0xc0, !PT ;  /* 0x8000000002027812 */ /* 0x000fd600078ec0ff */
[----:B------:R-:W-:Y:S05]  /*0eb0*/  @!P0 BRA `(.L_x_60) ;  /* 0x0000000000688947 */ /* 0x000fea0003800000 */
[-CC-:B------:R-:W-:Y:S01]  /*0ec0*/  FFMA.RZ R20, R3, R23.reuse, R26.reuse ;  /* 0x0000001703147223 */ /* 0x180fe2000000c01a */
[C---:B------:R-:W-:Y:S02]  /*0ed0*/  ISETP.NE.AND P3, PT, R21.reuse, RZ, PT ;  /* 0x000000ff1500720c */ /* 0x040fe40003f65270 */
[----:B------:R-:W-:Y:S02]  /*0ee0*/  ISETP.NE.AND P2, PT, R21, RZ, PT ;  /* 0x000000ff1500720c */ /* 0x000fe40003f45270 */
[----:B------:R-:W-:Y:S01]  /*0ef0*/  LOP3.LUT R24, R20, 0x7fffff, RZ, 0xc0, !PT ;  /* 0x007fffff14187812 */ /* 0x000fe200078ec0ff */
[CCC-:B------:R-:W-:Y:S01]  /*0f00*/  FFMA.RP R20, R3.reuse, R23.reuse, R26.reuse ;  /* 0x0000001703147223 */ /* 0x1c0fe2000000801a */
[----:B------:R-:W-:Y:S01]  /*0f10*/  FFMA.RM R3, R3, R23, R26 ;  /* 0x0000001703037223 */ /* 0x000fe2000000401a */
[C---:B------:R-:W-:Y:S01]  /*0f20*/  VIADD R23, R21.reuse, 0x20 ;  /* 0x0000002015177836 */ /* 0x040fe20000000000 */
[----:B------:R-:W-:Y:S02]  /*0f30*/  LOP3.LUT R24, R24, 0x800000, RZ, 0xfc, !PT ;  /* 0x0080000018187812 */ /* 0x000fe400078efcff */
[----:B------:R-:W-:-:S02]  /*0f40*/  IADD3 R21, PT, PT, -R21, RZ, RZ ;  /* 0x000000ff15157210 */ /* 0x000fc40007ffe1ff */
[----:B------:R-:W-:Y:S02]  /*0f50*/  SHF.L.U32 R23, R24, R23, RZ ;  /* 0x0000001718177219 */ /* 0x000fe400000006ff */
[----:B------:R-:W-:Y:S02]  /*0f60*/  FSETP.NEU.FTZ.AND P0, PT, R20, R3, PT ;  /* 0x000000031400720b */ /* 0x000fe40003f1d000 */
[----:B------:R-:W-:Y:S02]  /*0f70*/  SEL R3, R21, RZ, P3 ;  /* 0x000000ff15037207 */ /* 0x000fe40001800000 */
[----:B------:R-:W-:Y:S02]  /*0f80*/  ISETP.NE.AND P2, PT, R23, RZ, P2 ;  /* 0x000000ff1700720c */ /* 0x000fe40001745270 */
[----:B------:R-:W-:Y:S02]  /*0f90*/  SHF.R.U32.HI R3, RZ, R3, R24 ;  /* 0x00000003ff037219 */ /* 0x000fe40000011618 */
[----:B------:R-:W-:-:S02]  /*0fa0*/  PLOP3.LUT P0, PT, P0, P2, PT, 0xf8, 0x8f ;  /* 0x00000000008f781c */ /* 0x000fc40000705f70 */
[----:B------:R-:W-:Y:S02]  /*0fb0*/  SHF.R.U32.HI R21, RZ, 0x1, R3 ;  /* 0x00000001ff157819 */ /* 0x000fe40000011603 */
[----:B------:R-:W-:-:S04]  /*0fc0*/  SEL R20, RZ, 0x1, !P0 ;  /* 0x00000001ff147807 */ /* 0x000fc80004000000 */
[----:B------:R-:W-:-:S04]  /*0fd0*/  LOP3.LUT R20, R20, 0x1, R21, 0xf8, !PT ;  /* 0x0000000114147812 */ /* 0x000fc800078ef815 */
[----:B------:R-:W-:-:S05]  /*0fe0*/  LOP3.LUT R20, R20, R3, RZ, 0xc0, !PT ;  /* 0x0000000314147212 */ /* 0x000fca00078ec0ff */
[----:B------:R-:W-:-:S05]  /*0ff0*/  IMAD.IADD R21, R21, 0x1, R20 ;  /* 0x0000000115157824 */ /* 0x000fca00078e0214 */
[----:B------:R-:W-:Y:S01]  /*1000*/  LOP3.LUT R2, R21, R2, RZ, 0xfc, !PT ;  /* 0x0000000215027212 */ /* 0x000fe200078efcff */
[----:B------:R-:W-:Y:S06]  /*1010*/  BRA `(.L_x_60) ;  /* 0x0000000000107947 */ /* 0x000fec0003800000 */
.L_x_59:
[----:B------:R-:W-:-:S04]  /*1020*/  LOP3.LUT R2, R2, 0x80000000, RZ, 0xc0, !PT ;  /* 0x8000000002027812 */ /* 0x000fc800078ec0ff */
[----:B------:R-:W-:Y:S01]  /*1030*/  LOP3.LUT R2, R2, 0x7f800000, RZ, 0xfc, !PT ;  /* 0x7f80000002027812 */ /* 0x000fe200078efcff */
[----:B------:R-:W-:Y:S06]  /*1040*/  BRA `(.L_x_60) ;  /* 0x0000000000047947 */ /* 0x000fec0003800000 */
.L_x_58:
[----:B------:R-:W-:-:S07]  /*1050*/  LEA R2, R25, R2, 0x17 ;  /* 0x0000000219027211 */ /* 0x000fce00078eb8ff */
.L_x_60:
[----:B------:R-:W-:Y:S05]  /*1060*/  BSYNC.RECONVERGENT B4 ;  /* 0x0000000000047941 */ /* 0x000fea0003800200 */
.L_x_57:
[----:B------:R-:W-:Y:S05]  /*1070*/  BRA `(.L_x_61) ;  /* 0x0000000000207947 */ /* 0x000fea0003800000 */
.L_x_56:
[----:B------:R-:W-:-:S04]  /*1080*/  LOP3.LUT R2, R3, 0x80000000, R2, 0x48, !PT ;  /* 0x8000000003027812 */ /* 0x000fc800078e4802 */
[----:B------:R-:W-:Y:S01]  /*1090*/  LOP3.LUT R2, R2, 0x7f800000, RZ, 0xfc, !PT ;  /* 0x7f80000002027812 */ /* 0x000fe200078efcff */
[----:B------:R-:W-:Y:S06]  /*10a0*/  BRA `(.L_x_61) ;  /* 0x0000000000147947 */ /* 0x000fec0003800000 */
.L_x_55:
[----:B------:R-:W-:Y:S01]  /*10b0*/  LOP3.LUT R2, R3, 0x80000000, R2, 0x48, !PT ;  /* 0x8000000003027812 */ /* 0x000fe200078e4802 */
[----:B------:R-:W-:Y:S06]  /*10c0*/  BRA `(.L_x_61) ;  /* 0x00000000000c7947 */ /* 0x000fec0003800000 */
.L_x_54:
[----:B------:R-:W0:Y:S01]  /*10d0*/  MUFU.RSQ R2, -QNAN ;  /* 0xffc0000000027908 */ /* 0x000e220000001400 */
[----:B------:R-:W-:Y:S05]  /*10e0*/  BRA `(.L_x_61) ;  /* 0x0000000000047947 */ /* 0x000fea0003800000 */
.L_x_53:
[----:B------:R-:W-:-:S07]  /*10f0*/  FADD.FTZ R2, R2, R3 ;  /* 0x0000000302027221 */ /* 0x000fce0000010000 */
.L_x_61:
[----:B------:R-:W-:Y:S05]  /*1100*/  BSYNC.RECONVERGENT B3 ;  /* 0x0000000000037941 */ /* 0x000fea0003800200 */
.L_x_51:
[----:B------:R-:W-:-:S04]  /*1110*/  HFMA2 R23, -RZ, RZ, 0, 0 ;  /* 0x00000000ff177431 */ /* 0x000fc800000001ff */
[----:B0-----:R-:W-:Y:S05]  /*1120*/  RET.REL.NODEC R22 `(_Z8getHvarsPfS_PKf) ;  /* 0xffffffec16b47950 */ /* 0x001fea0003c3ffff */
.L_x_62:
        /* <DEDUP_REMOVED lines=13> */
.L_x_77:


//--------------------- .text._Z14getEquilibriumPKfS0_S0_Pf --------------------------
	.section	.text._Z14getEquilibriumPKfS0_S0_Pf,"ax",@progbits
	.align	128
        .global         _Z14getEquilibriumPKfS0_S0_Pf
        .type           _Z14getEquilibriumPKfS0_S0_Pf,@function
        .size           _Z14getEquilibriumPKfS0_S0_Pf,(.L_x_85 - _Z14getEquilibriumPKfS0_S0_Pf)
        .other          _Z14getEquilibriumPKfS0_S0_Pf,@"STO_CUDA_ENTRY STV_DEFAULT"
_Z14getEquilibriumPKfS0_S0_Pf:
.text._Z14getEquilibriumPKfS0_S0_Pf:
        /* <DEDUP_REMOVED lines=20> */
.L_x_67:
[----:B------:R-:W-:Y:S01]  /*0140*/  ISETP.GT.U32.AND P0, PT, R0, 0xb3, PT ;  /* 0x000000b30000780c */ /* 0x000fe20003f04070 */
[----:B------:R-:W-:-:S12]  /*0150*/  BSSY.RECONVERGENT B1, `(.L_x_64) ;  /* 0x000009f000017945 */ /* 0x000fd80003800200 */
[----:B------:R-:W-:Y:S05]  /*0160*/  @P0 BRA `(.L_x_65) ;  /* 0x0000000800740947 */ /* 0x000fea0003800000 */
[----:B------:R-:W-:Y:S01]  /*0170*/  IMAD R2, R11, 0xb4, R0 ;  /* 0x000000b40b027824 */ /* 0x000fe200078e0200 */
[----:B------:R-:W-:-:S03]  /*0180*/  MOV R13, R0 ;  /* 0x00000000000d7202 */ /* 0x000fc60000000f00 */
[----:B------:R-:W-:-:S07]  /*0190*/  IMAD.WIDE.U32 R2, R2, 0x4, RZ ;  /* 0x0000000402027825 */ /* 0x000fce00078e00ff */
.L_x_66:
[----:B------:R-:W5:Y:S08]  /*01a0*/  LDC.64 R8, c[0x0][0x388] ;  /* 0x0000e200ff087b82 */ /* 0x000f700000000a00 */
[----:B------:R-:W1:Y:S01]  /*01b0*/  LDC.64 R6, c[0x0][0x380] ;  /* 0x0000e000ff067b82 */ /* 0x000e620000000a00 */
[----:B-----5:R-:W-:-:S04]  /*01c0*/  IADD3 R8, P0, P1, R2, 0x5b680, R8 ;  /* 0x0005b68002087810 */ /* 0x020fc8000791e008 */
[----:B------:R-:W-:-:S05]  /*01d0*/  IADD3.X R9, PT, PT, R3, R9, RZ, P0, P1 ;  /* 0x0000000903097210 */ /* 0x000fca00007e24ff */
[----:B0-----:R-:W2:Y:S04]  /*01e0*/  LDG.E R12, desc[UR6][R8.64] ;  /* 0x00000006080c7981 */ /* 0x001ea8000c1e1900 */
[----:B------:R-:W5:Y:S01]  /*01f0*/  LDG.E R16, desc[UR6][R8.64+-0x5b680] ;  /* 0xfa49800608107981 */ /* 0x000f62000c1e1900 */
[----:B------:R-:W0:Y:S01]  /*0200*/  LDC.64 R4, c[0x0][0x390] ;  /* 0x0000e400ff047b82 */ /* 0x000e220000000a00 */
[----:B-1----:R-:W-:-:S04]  /*0210*/  IADD3 R6, P0, PT, R2, R6, RZ ;  /* 0x0000000602067210 */ /* 0x002fc80007f1e0ff */
[----:B------:R-:W-:-:S05]  /*0220*/  IADD3.X R7, PT, PT, R3, R7, RZ, P0, !PT ;  /* 0x0000000703077210 */ /* 0x000fca00007fe4ff */
[----:B------:R-:W3:Y:S04]  /*0230*/  LDG.E R23, desc[UR6][R6.64] ;  /* 0x0000000606177981 */ /* 0x000ee8000c1e1900 */
[----:B0-----:R-:W3:Y:S01]  /*0240*/  LDG.E R24, desc[UR6][R4.64] ;  /* 0x0000000604187981 */ /* 0x001ee2000c1e1900 */
[----:B--2---:R-:W-:-:S04]  /*0250*/  FMUL R15, R12, UR9 ;  /* 0x000000090c0f7c20 */ /* 0x004fc80008400000 */
[----:B-----5:R-:W-:-:S04]  /*0260*/  FFMA R15, R16, UR8, R15 ;  /* 0x00000008100f7c23 */ /* 0x020fc8000800000f */
[----:B------:R-:W-:-:S04]  /*0270*/  FMUL R22, R15, 3 ;  /* 0x404000000f167820 */ /* 0x000fc80000400000 */
[----:B------:R-:W0:Y:S01]  /*0280*/  F2F.F64.F32 R14, R22 ;  /* 0x00000016000e7310 */ /* 0x000e220000201800 */
[----:B------:R-:W-:-:S04]  /*0290*/  FMUL R17, R12, R12 ;  /* 0x0000000c0c117220 */ /* 0x000fc80000400000 */
[----:B------:R-:W-:-:S06]  /*02a0*/  FFMA R8, R16, R16, R17 ;  /* 0x0000001010087223 */ /* 0x000fcc0000000011 */
[----:B------:R-:W1:Y:S01]  /*02b0*/  F2F.F64.F32 R8, R8 ;  /* 0x0000000800087310 */ /* 0x000e620000201800 */
[C---:B0-----:R-:W-:Y:S02]  /*02c0*/  DADD R18, R14.reuse, 1 ;  /* 0x3ff000000e127429 */ /* 0x041fe40000000000 */
[----:B------:R-:W-:Y:S01]  /*02d0*/  DMUL R20, R14, 0.5 ;  /* 0x3fe000000e147828 */ /* 0x000fe20000000000 */
[----:B---3--:R-:W-:-:S07]  /*02e0*/  FMUL R24, R23, R24 ;  /* 0x0000001817187220 */ /* 0x008fce0000400000 */
[----:B------:R-:W-:Y:S01]  /*02f0*/  DFMA R20, R14, R20, R18 ;  /* 0x000000140e14722b */ /* 0x000fe20000000012 */
[----:B------:R-:W0:Y:S01]  /*0300*/  F2F.F64.F32 R18, R24 ;  /* 0x0000001800127310 */ /* 0x000e220000201800 */
[----:B------:R-:W2:Y:S06]  /*0310*/  LDC.64 R14, c[0x0][0x398] ;  /* 0x0000e600ff0e7b82 */ /* 0x000eac0000000a00 */
[----:B-1----:R-:W-:-:S08]  /*0320*/  DFMA R20, R8, -1.5, R20 ;  /* 0xbff800000814782b */ /* 0x002fd00000000014 */
[----:B0-----:R-:W-:-:S06]  /*0330*/  DMUL R22, R18, R20 ;  /* 0x0000001412167228 */ /* 0x001fcc0000000000 */
[----:B------:R-:W0:Y:S01]  /*0340*/  F2F.F32.F64 R17, R22 ;  /* 0x0000001600117310 */ /* 0x000e220000301000 */
[----:B--2---:R-:W-:-:S04]  /*0350*/  IADD3 R14, P0, P1, R2, 0x16da00, R14 ;  /* 0x0016da00020e7810 */ /* 0x004fc8000791e00e */
[----:B------:R-:W-:-:S05]  /*0360*/  IADD3.X R15, PT, PT, R3, R15, RZ, P0, P1 ;  /* 0x0000000f030f7210 */ /* 0x000fca00007e24ff */
[----:B0-----:R0:W-:Y:S04]  /*0370*/  STG.E desc[UR6][R14.64+-0x16da00], R17 ;  /* 0xe92600110e007986 */ /* 0x0011e8000c101906 */
[----:B------:R-:W2:Y:S04]  /*0380*/  LDG.E R25, desc[UR6][R6.64] ;  /* 0x0000000606197981 */ /* 0x000ea8000c1e1900 */
[----:B------:R-:W2:Y:S01]  /*0390*/  LDG.E R28, desc[UR6][R4.64+0x4] ;  /* 0x00000406041c7981 */ /* 0x000ea2000c1e1900 */
[----:B------:R-:W-:-:S04]  /*03a0*/  FMUL R19, R12, UR11 ;  /* 0x0000000b0c137c20 */ /* 0x000fc80008400000 */
[----:B------:R-:W-:-:S04]  /*03b0*/  FFMA R19, R16, UR10, R19 ;  /* 0x0000000a10137c23 */ /* 0x000fc80008000013 */
[----:B------:R-:W-:-:S04]  /*03c0*/  FMUL R26, R19, 3 ;  /* 0x40400000131a7820 */ /* 0x000fc80000400000 */
[----:B------:R-:W1:Y:S02]  /*03d0*/  F2F.F64.F32 R18, R26 ;  /* 0x0000001a00127310 */ /* 0x000e640000201800 */
[C---:B-1----:R-:W-:Y:S02]  /*03e0*/  DADD R20, R18.reuse, 1 ;  /* 0x3ff0000012147429 */ /* 0x042fe40000000000 */
[----:B------:R-:W-:-:S08]  /*03f0*/  DMUL R22, R18, 0.5 ;  /* 0x3fe0000012167828 */ /* 0x000fd00000000000 */
[----:B------:R-:W-:-:S08]  /*0400*/  DFMA R20, R18, R22, R20 ;  /* 0x000000161214722b */ /* 0x000fd00000000014 */
[----:B------:R-:W-:Y:S01]  /*0410*/  DFMA R20, R8, -1.5, R20 ;  /* 0xbff800000814782b */ /* 0x000fe20000000014 */
[----:B--2---:R-:W-:-:S04]  /*0420*/  FMUL R28, R25, R28 ;  /* 0x0000001c191c7220 */ /* 0x004fc80000400000 */
[----:B------:R-:W1:Y:S03]  /*0430*/  F2F.F64.F32 R18, R28 ;  /* 0x0000001c00127310 */ /* 0x000e660000201800 */
[----:B-1----:R-:W-:-:S10]  /*0440*/  DMUL R24, R18, R20 ;  /* 0x0000001412187228 */ /* 0x002fd40000000000 */
[----:B------:R-:W1:Y:S02]  /*0450*/  F2F.F32.F64 R25, R24 ;  /* 0x0000001800197310 */ /* 0x000e640000301000 */
[----:B-1----:R1:W-:Y:S04]  /*0460*/  STG.E desc[UR6][R14.64+-0x112380], R25 ;  /* 0xeedc80190e007986 */ /* 0x0023e8000c101906 */
[----:B------:R-:W2:Y:S04]  /*0470*/  LDG.E R27, desc[UR6][R6.64] ;  /* 0x00000006061b7981 */ /* 0x000ea8000c1e1900 */
[----:B------:R-:W2:Y:S01]  /*0480*/  LDG.E R26, desc[UR6][R4.64+0x8] ;  /* 0x00000806041a7981 */ /* 0x000ea2000c1e1900 */
[----:B0-----:R-:W-:-:S04]  /*0490*/  FMUL R17, R12, UR13 ;  /* 0x0000000d0c117c20 */ /* 0x001fc80008400000 */
[----:B------:R-:W-:-:S04]  /*04a0*/  FFMA R17, R16, UR12, R17 ;  /* 0x0000000c10117c23 */ /* 0x000fc80008000011 */
[----:B------:R-:W-:-:S04]  /*04b0*/  FMUL R17, R17, 3 ;  /* 0x4040000011117820 */ /* 0x000fc80000400000 */
[----:B------:R-:W0:Y:S02]  /*04c0*/  F2F.F64.F32 R18, R17 ;  /* 0x0000001100127310 */ /* 0x000e240000201800 */
[C---:B0-----:R-:W-:Y:S02]  /*04d0*/  DADD R20, R18.reuse, 1 ;  /* 0x3ff0000012147429 */ /* 0x041fe40000000000 */
[----:B------:R-:W-:-:S08]  /*04e0*/  DMUL R22, R18, 0.5 ;  /* 0x3fe0000012167828 */ /* 0x000fd00000000000 */
[----:B------:R-:W-:-:S08]  /*04f0*/  DFMA R20, R18, R22, R20 ;  /* 0x000000161214722b */ /* 0x000fd00000000014 */
[----:B------:R-:W-:Y:S01]  /*0500*/  DFMA R20, R8, -1.5, R20 ;  /* 0xbff800000814782b */ /* 0x000fe20000000014 */
[----:B--2---:R-:W-:-:S04]  /*0510*/  FMUL R26, R27, R26 ;  /* 0x0000001a1b1a7220 */ /* 0x004fc80000400000 */
[----:B------:R-:W1:Y:S03]  /*0520*/  F2F.F64.F32 R18, R26 ;  /* 0x0000001a00127310 */ /* 0x000e660000201800 */
[----:B-1----:R-:W-:-:S10]  /*0530*/  DMUL R24, R18, R20 ;  /* 0x0000001412187228 */ /* 0x002fd40000000000 */
[----:B------:R-:W0:Y:S02]  /*0540*/  F2F.F32.F64 R25, R24 ;  /* 0x0000001800197310 */ /* 0x000e240000301000 */
        /* <DEDUP_REMOVED lines=12> */
[----:B------:R-:W0:Y:S03]  /*0610*/  F2F.F64.F32 R18, R27 ;  /* 0x0000001b00127310 */ /* 0x000e260000201800 */
[----:B0-----:R-:W-:-:S10]  /*0620*/  DMUL R24, R18, R20 ;  /* 0x0000001412187228 */ /* 0x001fd40000000000 */
[----:B------:R-:W0:Y:S02]  /*0630*/  F2F.F32.F64 R25, R24 ;  /* 0x0000001800197310 */ /* 0x000e240000301000 */
[----:B0-----:R0:W-:Y:S04]  /*0640*/  STG.E desc[UR6][R14.64+-0x5b680], R25 ;  /* 0xfa4980190e007986 */ /* 0x0011e8000c101906 */
[----:B------:R-:W2:Y:S04]  /*0650*/  LDG.E R26, desc[UR6][R6.64] ;  /* 0x00000006061a7981 */ /* 0x000ea8000c1e1900 */
[----:B------:R-:W2:Y:S01]  /*0660*/  LDG.E R29, desc[UR6][R4.64+0x10] ;  /* 0x00001006041d7981 */ /* 0x000ea2000c1e1900 */
[----:B----4-:R-:W-:-:S04]  /*0670*/  FMUL R17, R12, UR17 ;  /* 0x000000110c117c20 */ /* 0x010fc80008400000 */
        /* <DEDUP_REMOVED lines=67> */
[----:B------:R-:W-:-:S04]  /*0ab0*/  IADD3 R13, PT, PT, R10, R13, RZ ;  /* 0x0000000d0a0d7210 */ /* 0x000fc80007ffe0ff */
[----:B------:R-:W-:Y:S01]  /*0ac0*/  ISETP.GE.U32.AND P0, PT, R13, 0xb4, PT ;  /* 0x000000b40d00780c */ /* 0x000fe20003f06070 */
[----:B------:R-:W-:-:S04]  /*0ad0*/  IMAD.WIDE.U32 R2, R10, 0x4, R2 ;  /* 0x000000040a027825 */ /* 0x000fc800078e0002 */
[----:B--2---:R-:W-:-:S04]  /*0ae0*/  FMUL R24, R6, R5 ;  /* 0x0000000506187220 */ /* 0x004fc80000400000 */
[----:B------:R-:W1:Y:S02]  /*0af0*/  F2F.F64.F32 R16, R24 ;  /* 0x0000001800107310 */ /* 0x000e640000201800 */
[----:B-1----:R-:W-:-:S10]  /*0b00*/  DMUL R16, R16, R20 ;  /* 0x0000001410107228 */ /* 0x002fd40000000000 */
[----:B------:R-:W1:Y:S02]  /*0b10*/  F2F.F32.F64 R17, R16 ;  /* 0x0000001000117310 */ /* 0x000e640000301000 */
[----:B-1----:R0:W-:Y:S01]  /*0b20*/  STG.E desc[UR6][R14.64+0x16da00], R17 ;  /* 0x16da00110e007986 */ /* 0x0021e2000c101906 */
[----:B------:R-:W-:Y:S05]  /*0b30*/  @!P0 BRA `(.L_x_66) ;  /* 0xfffffff400988947 */ /* 0x000fea000383ffff */
.L_x_65:
[----:B01234-:R-:W-:Y:S05]  /*0b40*/  BSYNC.RECONVERGENT B1 ;  /* 0x0000000000017941 */ /* 0x01ffea0003800200 */
.L_x_64:
[----:B------:R-:W0:Y:S01]  /*0b50*/  LDCU UR4, c[0x0][0x370] ;  /* 0x00006e00ff0477ac */ /* 0x000e220008000800 */
[----:B------:R-:W0:Y:S02]  /*0b60*/  LDC R2, c[0x0][0x360] ;  /* 0x0000d800ff027b82 */ /* 0x000e240000000800 */
[----:B0-----:R-:W-:-:S05]  /*0b70*/  IMAD R11, R2, UR4, R11 ;  /* 0x00000004020b7c24 */ /* 0x001fca000f8e020b */
[----:B------:R-:W-:-:S13]  /*0b80*/  ISETP.GE.U32.AND P0, PT, R11, 0x208, PT ;  /* 0x000002080b00780c */ /* 0x000fda0003f06070 */
[----:B------:R-:W-:Y:S05]  /*0b90*/  @!P0 BRA `(.L_x_67) ;  /* 0xfffffff400688947 */ /* 0x000fea000383ffff */
[----:B------:R-:W-:Y:S05]  /*0ba0*/  BSYNC.RECONVERGENT B0 ;  /* 0x0000000000007941 */ /* 0x000fea0003800200 */
.L_x_63:
[----:B------:R-:W-:Y:S05]  /*0bb0*/  EXIT ;  /* 0x000000000000794d */ /* 0x000fea0003800000 */
.L_x_68:
        /* <DEDUP_REMOVED lines=12> */
.L_x_85:


//--------------------- .text._Z10initializePfS_  --------------------------
	.section	.text._Z10initializePfS_,"ax",@progbits
	.align	128
        .global         _Z10initializePfS_
        .type           _Z10initializePfS_,@function
        .size           _Z10initializePfS_,(.L_x_86 - _Z10initializePfS_)
        .other          _Z10initializePfS_,@"STO_CUDA_ENTRY STV_DEFAULT"
_Z10initializePfS_:
.text._Z10initializePfS_:
[----:B------:R-:W-:Y:S01]  /*0000*/  LDC R1, c[0x0][0x37c] ;  /* 0x0000df00ff017b82 */ /* 0x000fe20000000800 */
[----:B------:R-:W0:Y:S01]  /*0010*/  S2R R6, SR_CTAID.X ;  /* 0x0000000000067919 */ /* 0x000e220000002500 */
[----:B------:R-:W0:Y:S06]  /*0020*/  LDCU UR4, c[0x0][0x360] ;  /* 0x00006c00ff0477ac */ /* 0x000e2c0008000800 */
[----:B------:R-:W1:Y:S01]  /*0030*/  S2UR UR6, SR_CTAID.Y ;  /* 0x00000000000679c3 */ /* 0x000e620000002600 */
[----:B------:R-:W0:Y:S01]  /*0040*/  S2R R3, SR_TID.X ;  /* 0x0000000000037919 */ /* 0x000e220000002100 */
[----:B------:R-:W2:Y:S01]  /*0050*/  LDCU UR5, c[0x0][0x374] ;  /* 0x00006e80ff0577ac */ /* 0x000ea20008000800 */
[----:B------:R-:W1:Y:S05]  /*0060*/  S2R R5, SR_TID.Y ;  /* 0x0000000000057919 */ /* 0x000e6a0000002200 */
[----:B------:R-:W2:Y:S01]  /*0070*/  LDC R2, c[0x0][0x364] ;  /* 0x0000d900ff027b82 */ /* 0x000ea20000000800 */
[----:B0-----:R-:W-:-:S02]  /*0080*/  IMAD R6, R6, UR4, R3 ;  /* 0x0000000406067c24 */ /* 0x001fc4000f8e0203 */
[C---:B--2---:R-:W-:Y:S02]  /*0090*/  IMAD R3, R2.reuse, UR5, RZ ;  /* 0x0000000502037c24 */ /* 0x044fe4000f8e02ff */
[----:B-1----:R-:W-:Y:S01]  /*00a0*/  IMAD R0, R2, UR6, R5 ;  /* 0x0000000602007c24 */ /* 0x002fe2000f8e0205 */
[----:B------:R-:W-:-:S13]  /*00b0*/  ISETP.GT.U32.AND P0, PT, R6, 0x207, PT ;  /* 0x000002070600780c */ /* 0x000fda0003f04070 */
[----:B------:R-:W-:Y:S05]  /*00c0*/  @P0 EXIT ;  /* 0x000000000000094d */ /* 0x000fea0003800000 */
[----:B------:R-:W0:Y:S01]  /*00d0*/  I2F.U32.RP R9, R3 ;  /* 0x0000000300097306 */ /* 0x000e220000209000 */
[C---:B------:R-:W-:Y:S01]  /*00e0*/  IADD3 R2, PT, PT, R3.reuse, R0, RZ ;  /* 0x0000000003027210 */ /* 0x040fe20007ffe0ff */
[----:B------:R-:W-:Y:S01]  /*00f0*/  IMAD.MOV R11, RZ, RZ, -R3 ;  /* 0x000000ffff0b7224 */ /* 0x000fe200078e0a03 */
[----:B------:R-:W-:Y:S01]  /*0100*/  ISETP.NE.U32.AND P2, PT, R3, RZ, PT ;  /* 0x000000ff0300720c */ /* 0x000fe20003f45070 */
[----:B------:R-:W-:Y:S01]  /*0110*/  IMAD.MOV.U32 R4, RZ, RZ, RZ ;  /* 0x000000ffff047224 */ /* 0x000fe200078e00ff */
[C---:B------:R-:W-:Y:S01]  /*0120*/  ISETP.GE.U32.AND P0, PT, R2.reuse, 0xb4, PT ;  /* 0x000000b40200780c */ /* 0x040fe20003f06070 */
[----:B------:R-:W1:Y:S01]  /*0130*/  LDCU.64 UR6, c[0x0][0x380] ;  /* 0x00007000ff0677ac */ /* 0x000e620008000a00 */
[----:B------:R-:W-:Y:S02]  /*0140*/  VIMNMX.U32 R7, PT, PT, R2, 0xb4, !PT ;  /* 0x000000b402077848 */ /* 0x000fe40007fe0000 */
[----:B------:R-:W-:Y:S01]  /*0150*/  SEL R8, RZ, 0x1, P0 ;  /* 0x00000001ff087807 */ /* 0x000fe20000000000 */
[----:B------:R-:W2:Y:S01]  /*0160*/  LDCU UR5, c[0x0][0x370] ;  /* 0x00006e00ff0577ac */ /* 0x000ea20008000800 */
[----:B------:R-:W3:Y:S01]  /*0170*/  LDCU.64 UR8, c[0x0][0x358] ;  /* 0x00006b00ff0877ac */ /* 0x000ee20008000a00 */
[----:B0-----:R-:W0:Y:S01]  /*0180*/  MUFU.RCP R9, R9 ;  /* 0x0000000900097308 */ /* 0x001e220000001000 */
[----:B------:R-:W4:Y:S01]  /*0190*/  LDCU.64 UR10, c[0x0][0x380] ;  /* 0x00007000ff0a77ac */ /* 0x000f220008000a00 */
[----:B-1----:R-:W-:-:S04]  /*01a0*/  UIADD3 UR6, UP0, UPT, UR6, 0x5b680, URZ ;  /* 0x0005b68006067890 */ /* 0x002fc8000ff1e0ff */
[----:B------:R-:W-:Y:S02]  /*01b0*/  UIADD3.X UR7, UPT, UPT, URZ, UR7, URZ, UP0, !UPT ;  /* 0x00000007ff077290 */ /* 0x000fe400087fe4ff */
[----:B--2---:R-:W-:Y:S01]  /*01c0*/  UIMAD UR4, UR4, UR5, URZ ;  /* 0x00000005040472a4 */ /* 0x004fe2000f8e02ff */
[----:B0-----:R-:W-:-:S06]  /*01d0*/  VIADD R5, R9, 0xffffffe ;  /* 0x0ffffffe09057836 */ /* 0x001fcc0000000000 */
[----:B------:R-:W0:Y:S02]  /*01e0*/  F2I.FTZ.U32.TRUNC.NTZ R5, R5 ;  /* 0x0000000500057305 */ /* 0x000e24000021f000 */
[----:B0-----:R-:W-:-:S04]  /*01f0*/  IMAD R11, R11, R5, RZ ;  /* 0x000000050b0b7224 */ /* 0x001fc800078e02ff */
[----:B------:R-:W-:Y:S01]  /*0200*/  IMAD.HI.U32 R9, R5, R11, R4 ;  /* 0x0000000b05097227 */ /* 0x000fe200078e0004 */
[----:B------:R-:W-:-:S05]  /*0210*/  IADD3 R4, PT, PT, R7, -R2, -R8 ;  /* 0x8000000207047210 */ /* 0x000fca0007ffe808 */
[----:B------:R-:W-:-:S04]  /*0220*/  IMAD.HI.U32 R9, R9, R4, RZ ;  /* 0x0000000409097227 */ /* 0x000fc800078e00ff */
[----:B------:R-:W-:-:S04]  /*0230*/  IMAD.MOV R5, RZ, RZ, -R9 ;  /* 0x000000ffff057224 */ /* 0x000fc800078e0a09 */
[C---:B------:R-:W-:Y:S02]  /*0240*/  IMAD R4, R3.reuse, R5, R4 ;  /* 0x0000000503047224 */ /* 0x040fe400078e0204 */
[----:B------:R-:W-:Y:S02]  /*0250*/  IMAD.MOV.U32 R5, RZ, RZ, R6 ;  /* 0x000000ffff057224 */ /* 0x000fe400078e0006 */
[----:B------:R-:W-:Y:S01]  /*0260*/  IMAD.SHL.U32 R6, R3, 0x4, RZ ;  /* 0x0000000403067824 */ /* 0x000fe200078e00ff */
[----:B------:R-:W-:-:S13]  /*0270*/  ISETP.GE.U32.AND P0, PT, R4, R3, PT ;  /* 0x000000030400720c */ /* 0x000fda0003f06070 */
[----:B------:R-:W-:Y:S01]  /*0280*/  @P0 IADD3 R4, PT, PT, -R3, R4, RZ ;  /* 0x0000000403040210 */ /* 0x000fe20007ffe1ff */
[----:B------:R-:W-:-:S03]  /*0290*/  @P0 VIADD R9, R9, 0x1 ;  /* 0x0000000109090836 */ /* 0x000fc60000000000 */
[----:B------:R-:W-:-:S13]  /*02a0*/  ISETP.GE.U32.AND P1, PT, R4, R3, PT ;  /* 0x000000030400720c */ /* 0x000fda0003f26070 */
[----:B------:R-:W-:Y:S01]  /*02b0*/  @P1 VIADD R9, R9, 0x1 ;  /* 0x0000000109091836 */ /* 0x000fe20000000000 */
[----:B------:R-:W-:-:S04]  /*02c0*/  @!P2 LOP3.LUT R9, RZ, R3, RZ, 0x33, !PT ;  /* 0x00000003ff09a212 */ /* 0x000fc800078e33ff */
[----:B------:R-:W-:Y:S02]  /*02d0*/  IADD3 R4, PT, PT, R8, R9, RZ ;  /* 0x0000000908047210 */ /* 0x000fe40007ffe0ff */
[----:B------:R-:W-:Y:S02]  /*02e0*/  IADD3 R8, PT, PT, R3, R2, RZ ;  /* 0x0000000203087210 */ /* 0x000fe40007ffe0ff */
[----:B---34-:R-:W-:-:S07]  /*02f0*/  LOP3.LUT R7, R4, 0x3, RZ, 0xc0, !PT ;  /* 0x0000000304077812 */ /* 0x018fce00078ec0ff */
.L_x_74:
[----:B------:R-:W-:Y:S01]  /*0300*/  ISETP.GT.U32.AND P0, PT, R0, 0xb3, PT ;  /* 0x000000b30000780c */ /* 0x000fe20003f04070 */
[----:B------:R-:W-:-:S12]  /*0310*/  BSSY.RECONVERGENT B0, `(.L_x_69) ;  /* 0x000006b000007945 */ /* 0x000fd80003800200 */
[----:B012---:R-:W-:Y:S05]  /*0320*/  @P0 BRA `(.L_x_70) ;  /* 0x0000000400a40947 */ /* 0x007fea0003800000 */
[----:B------:R-:W-:Y:S01]  /*0330*/  ISETP.NE.AND P2, PT, R7, 0x3, PT ;  /* 0x000000030700780c */ /* 0x000fe20003f45270 */
[----:B------:R-:W-:Y:S01]  /*0340*/  VIADD R9, R5, 0xfffffff6 ;  /* 0xfffffff605097836 */ /* 0x000fe20000000000 */
[----:B------:R-:W-:Y:S01]  /*0350*/  BSSY.RECONVERGENT B1, `(.L_x_71) ;  /* 0x0000024000017945 */ /* 0x000fe20003800200 */
[----:B------:R-:W-:Y:S01]  /*0360*/  ISETP.GE.U32.AND P0, PT, R4, 0x3, PT ;  /* 0x000000030400780c */ /* 0x000fe20003f06070 */
[----:B------:R-:W-:Y:S02]  /*0370*/  IMAD.MOV.U32 R32, RZ, RZ, R0 ;  /* 0x000000ffff207224 */ /* 0x000fe400078e0000 */
[----:B------:R-:W-:Y:S01]  /*0380*/  ISETP.GE.U32.AND P1, PT, R9, 0xa, PT ;  /* 0x0000000a0900780c */ /* 0x000fe20003f26070 */
[----:B------:R-:W-:-:S03]  /*0390*/  IMAD R9, R5, 0xb4, RZ ;  /* 0x000000b405097824 */ /* 0x000fc600078e02ff */
[----:B------:R-:W-:-:S03]  /*03a0*/  FSEL R10, RZ, 0.039999999105930328369, P1 ;  /* 0x3d23d70aff0a7808 */ /* 0x000fc60000800000 */
[----:B------:R-:W-:Y:S06]  /*03b0*/  @!P2 BRA `(.L_x_72) ;  /* 0x000000000074a947 */ /* 0x000fec0003800000 */
[----:B------:R-:W0:Y:S01]  /*03c0*/  LDC.64 R12, c[0x0][0x380] ;  /* 0x0000e000ff0c7b82 */ /* 0x000e220000000a00 */
[----:B------:R-:W-:Y:S01]  /*03d0*/  IADD3 R17, PT, PT, R0, R9, RZ ;  /* 0x0000000900117210 */ /* 0x000fe20007ffe0ff */
[----:B------:R-:W-:Y:S01]  /*03e0*/  IMAD.MOV.U32 R25, RZ, RZ, 0x3f800000 ;  /* 0x3f800000ff197424 */ /* 0x000fe200078e00ff */
[----:B------:R-:W-:Y:S01]  /*03f0*/  ISETP.NE.AND P1, PT, R7, RZ, PT ;  /* 0x000000ff0700720c */ /* 0x000fe20003f25270 */
[----:B------:R-:W-:-:S04]  /*0400*/  IMAD.MOV.U32 R32, RZ, RZ, R2 ;  /* 0x000000ffff207224 */ /* 0x000fc800078e0002 */
[----:B------:R-:W1:Y:S01]  /*0410*/  LDC.64 R14, c[0x0][0x388] ;  /* 0x0000e200ff0e7b82 */ /* 0x000e620000000a00 */
[----:B0-----:R-:W-:-:S05]  /*0420*/  IMAD.WIDE.U32 R18, R17, 0x4, R12 ;  /* 0x0000000411127825 */ /* 0x001fca00078e000c */
[----:B------:R0:W-:Y:S01]  /*0430*/  STG.E desc[UR8][R18.64], R10 ;  /* 0x0000000a12007986 */ /* 0x0001e2000c101908 */
[----:B-1----:R-:W-:-:S03]  /*0440*/  IMAD.WIDE.U32 R16, R17, 0x4, R14 ;  /* 0x0000000411107825 */ /* 0x002fc600078e000e */
[----:B------:R0:W-:Y:S04]  /*0450*/  STG.E desc[UR8][R18.64+0x5b680], RZ ;  /* 0x05b680ff12007986 */ /* 0x0001e8000c101908 */
[----:B------:R0:W-:Y:S01]  /*0460*/  STG.E desc[UR8][R16.64], R25 ;  /* 0x0000001910007986 */ /* 0x0001e2000c101908 */
[----:B------:R-:W-:Y:S05]  /*0470*/  @!P1 BRA `(.L_x_72) ;  /* 0x0000000000449947 */ /* 0x000fea0003800000 */
[----:B------:R-:W-:Y:S01]  /*0480*/  ISETP.NE.AND P1, PT, R7, 0x1, PT ;  /* 0x000000010700780c */ /* 0x000fe20003f25270 */
[----:B0-----:R-:W-:Y:S01]  /*0490*/  IMAD.WIDE R16, R3, 0x4, R16 ;  /* 0x0000000403107825 */ /* 0x001fe200078e0210 */
[----:B------:R-:W-:-:S03]  /*04a0*/  IADD3 R15, PT, PT, R2, R9, RZ ;  /* 0x00000009020f7210 */ /* 0x000fc60007ffe0ff */
[----:B------:R-:W-:-:S04]  /*04b0*/  IMAD.WIDE R18, R3, 0x4, R18 ;  /* 0x0000000403127825 */ /* 0x000fc800078e0212 */
[----:B------:R-:W-:Y:S01]  /*04c0*/  IMAD.WIDE.U32 R14, R15, 0x4, R12 ;  /* 0x000000040f0e7825 */ /* 0x000fe200078e000c */
[----:B------:R1:W-:Y:S03]  /*04d0*/  STG.E desc[UR8][R18.64], R10 ;  /* 0x0000000a12007986 */ /* 0x0003e6000c101908 */
[----:B------:R-:W-:Y:S01]  /*04e0*/  @P1 IMAD.IADD R11, R8, 0x1, R9 ;  /* 0x00000001080b1824 */ /* 0x000fe200078e0209 */
[----:B------:R1:W-:Y:S01]  /*04f0*/  STG.E desc[UR8][R14.64+0x5b680], RZ ;  /* 0x05b680ff0e007986 */ /* 0x0003e2000c101908 */
[----:B------:R-:W-:-:S03]  /*0500*/  @P1 IMAD.WIDE R20, R3, 0x4, R14 ;  /* 0x0000000403141825 */ /* 0x000fc600078e020e */
[----:B------:R1:W-:Y:S01]  /*0510*/  STG.E desc[UR8][R16.64], R25 ;  /* 0x0000001910007986 */ /* 0x0003e2000c101908 */
[----:B------:R-:W-:-:S03]  /*0520*/  @P1 IMAD.WIDE.U32 R12, R11, 0x4, R12 ;  /* 0x000000040b0c1825 */ /* 0x000fc600078e000c */
[----:B------:R1:W-:Y:S01]  /*0530*/  @P1 STG.E desc[UR8][R20.64], R10 ;  /* 0x0000000a14001986 */ /* 0x0003e2000c101908 */
[----:B------:R-:W-:-:S03]  /*0540*/  @P1 IMAD.WIDE R22, R3, 0x4, R16 ;  /* 0x0000000403161825 */ /* 0x000fc600078e0210 */
[----:B------:R1:W-:Y:S01]  /*0550*/  @P1 STG.E desc[UR8][R12.64+0x5b680], RZ ;  /* 0x05b680ff0c001986 */ /* 0x0003e2000c101908 */
[----:B------:R-:W-:Y:S01]  /*0560*/  IMAD.MOV.U32 R32, RZ, RZ, R8 ;  /* 0x000000ffff207224 */ /* 0x000fe200078e0008 */
[----:B------:R-:W-:Y:S02]  /*0570*/  @P1 IADD3 R32, PT, PT, R3, R8, RZ ;  /* 0x0000000803201210 */ /* 0x000fe40007ffe0ff */
[----:B------:R1:W-:Y:S05]  /*0580*/  @P1 STG.E desc[UR8][R22.64], R25 ;  /* 0x0000001916001986 */ /* 0x0003ea000c101908 */
.L_x_72:
[----:B------:R-:W-:Y:S05]  /*0590*/  BSYNC.RECONVERGENT B1 ;  /* 0x0000000000017941 */ /* 0x000fea0003800200 */
.L_x_71:
[----:B------:R-:W-:Y:S05]  /*05a0*/  @!P0 BRA `(.L_x_70) ;  /* 0x0000000400048947 */ /* 0x000fea0003800000 */
[----:B01----:R-:W0:Y:S01]  /*05b0*/  LDC.64 R16, c[0x0][0x380] ;  /* 0x0000e000ff107b82 */ /* 0x003e220000000a00 */
[--C-:B------:R-:W-:Y:S01]  /*05c0*/  IMAD.IADD R20, R3, 0x1, R32.reuse ;  /* 0x0000000103147824 */ /* 0x100fe200078e0220 */
[C---:B------:R-:W-:Y:S01]  /*05d0*/  IADD3 R13, P0, PT, R9.reuse, R32, RZ ;  /* 0x00000020090d7210 */ /* 0x040fe20007f1e0ff */
[--C-:B------:R-:W-:Y:S02]  /*05e0*/  IMAD.IADD R21, R9, 0x1, R32.reuse ;  /* 0x0000000109157824 */ /* 0x100fe400078e0220 */
[--C-:B------:R-:W-:Y:S01]  /*05f0*/  IMAD R30, R3, 0x2, R32.reuse ;  /* 0x00000002031e7824 */ /* 0x100fe200078e0220 */
[----:B------:R-:W-:Y:S01]  /*0600*/  IADD3 R29, P1, PT, R9, R20, RZ ;  /* 0x00000014091d7210 */ /* 0x000fe20007f3e0ff */
[----:B------:R-:W-:Y:S01]  /*0610*/  IMAD.X R22, RZ, RZ, RZ, P0 ;  /* 0x000000ffff167224 */ /* 0x000fe200000e06ff */
[----:B------:R-:W1:Y:S01]  /*0620*/  LDC.64 R18, c[0x0][0x388] ;  /* 0x0000e200ff127b82 */ /* 0x000e620000000a00 */
[----:B------:R-:W-:Y:S01]  /*0630*/  LEA R11, P0, R13, UR6, 0x2 ;  /* 0x000000060d0b7c11 */ /* 0x000fe2000f8010ff */
[----:B------:R-:W-:Y:S01]  /*0640*/  IMAD R28, R3, 0x3, R32 ;  /* 0x00000003031c7824 */ /* 0x000fe200078e0220 */
[----:B------:R-:W-:Y:S01]  /*0650*/  IADD3.X R14, PT, PT, RZ, RZ, RZ, P1, !PT ;  /* 0x000000ffff0e7210 */ /* 0x000fe20000ffe4ff */
[----:B------:R-:W-:Y:S01]  /*0660*/  IMAD.IADD R33, R9, 0x1, R30 ;  /* 0x0000000109217824 */ /* 0x000fe200078e021e */
[----:B------:R-:W-:Y:S01]  /*0670*/  LEA R12, P1, R29, UR6, 0x2 ;  /* 0x000000061d0c7c11 */ /* 0x000fe2000f8210ff */
[----:B------:R-:W-:Y:S01]  /*0680*/  IMAD.IADD R35, R9, 0x1, R28 ;  /* 0x0000000109237824 */ /* 0x000fe200078e021c */
[----:B------:R-:W-:-:S02]  /*0690*/  LEA.HI.X R13, R13, UR7, R22, 0x2, P0 ;  /* 0x000000070d0d7c11 */ /* 0x000fc400080f1416 */
[----:B------:R-:W-:Y:S02]  /*06a0*/  LEA.HI.X R29, R29, UR7, R14, 0x2, P1 ;  /* 0x000000071d1d7c11 */ /* 0x000fe400088f140e */
[----:B------:R-:W-:Y:S02]  /*06b0*/  CS2R R14, SRZ ;  /* 0x00000000000e7805 */ /* 0x000fe4000001ff00 */
[----:B------:R-:W-:Y:S01]  /*06c0*/  IADD3 R31, PT, PT, R9, R20, RZ ;  /* 0x00000014091f7210 */ /* 0x000fe20007ffe0ff */
[----:B0-----:R-:W-:-:S04]  /*06d0*/  IMAD.WIDE.U32 R22, R21, 0x4, R16 ;  /* 0x0000000415167825 */ /* 0x001fc800078e0010 */
[----:B-1----:R-:W-:-:S07]  /*06e0*/  IMAD.WIDE.U32 R20, R21, 0x4, R18 ;  /* 0x0000000415147825 */ /* 0x002fce00078e0012 */
.L_x_73:
[----:B--2---:R-:W-:Y:S01]  /*06f0*/  IADD3 R36, P0, PT, R22, R14, RZ ;  /* 0x0000000e16247210 */ /* 0x004fe20007f1e0ff */
[----:B------:R-:W-:Y:S01]  /*0700*/  IMAD.MOV.U32 R34, RZ, RZ, 0x3f800000 ;  /* 0x3f800000ff227424 */ /* 0x000fe200078e00ff */
[--C-:B------:R-:W-:Y:S02]  /*0710*/  IADD3 R32, PT, PT, R3, R32, R3.reuse ;  /* 0x0000002003207210 */ /* 0x100fe40007ffe003 */
[----:B------:R-:W-:Y:S02]  /*0720*/  IADD3.X R37, PT, PT, R23, R15, RZ, P0, !PT ;  /* 0x0000000f17257210 */ /* 0x000fe400007fe4ff */
[----:B------:R-:W-:Y:S02]  /*0730*/  IADD3 R24, P0, PT, R14, R11, RZ ;  /* 0x0000000b0e187210 */ /* 0x000fe40007f1e0ff */
[----:B------:R-:W-:Y:S01]  /*0740*/  IADD3 R32, PT, PT, R3, R32, R3 ;  /* 0x0000002003207210 */ /* 0x000fe20007ffe003 */
[----:B------:R0:W-:Y:S02]  /*0750*/  STG.E desc[UR8][R36.64], R10 ;  /* 0x0000000a24007986 */ /* 0x0001e4000c101908 */
[----:B------:R-:W-:Y:S01]  /*0760*/  IMAD.X R25, R15, 0x1, R13, P0 ;  /* 0x000000010f197824 */ /* 0x000fe200000e060d */
[----:B------:R-:W-:-:S04]  /*0770*/  IADD3 R26, P0, PT, R20, R14, RZ ;  /* 0x0000000e141a7210 */ /* 0x000fc80007f1e0ff */
[----:B------:R1:W-:Y:S01]  /*0780*/  STG.E desc[UR8][R24.64], RZ ;  /* 0x000000ff18007986 */ /* 0x0003e2000c101908 */
[----:B------:R-:W-:Y:S01]  /*0790*/  IADD3.X R27, PT, PT, R21, R15, RZ, P0, !PT ;  /* 0x0000000f151b7210 */ /* 0x000fe200007fe4ff */
[----:B0-----:R-:W-:-:S04]  /*07a0*/  IMAD.WIDE.U32 R36, R31, 0x4, R16 ;  /* 0x000000041f247825 */ /* 0x001fc800078e0010 */
[----:B------:R0:W-:Y:S01]  /*07b0*/  STG.E desc[UR8][R26.64], R34 ;  /* 0x000000221a007986 */ /* 0x0001e2000c101908 */
[----:B-1----:R-:W-:-:S03]  /*07c0*/  IADD3 R24, P0, PT, R14, R12, RZ ;  /* 0x0000000c0e187210 */ /* 0x002fc60007f1e0ff */
[----:B------:R1:W-:Y:S01]  /*07d0*/  STG.E desc[UR8][R36.64], R10 ;  /* 0x0000000a24007986 */ /* 0x0003e2000c101908 */
[----:B------:R-:W-:Y:S01]  /*07e0*/  IADD3.X R25, PT, PT, R15, R29, RZ, P0, !PT ;  /* 0x0000001d0f197210 */ /* 0x000fe200007fe4ff */
[----:B------:R-:W-:Y:S01]  /*07f0*/  IMAD.WIDE.U32 R14, R6, 0x4, R14 ;  /* 0x00000004060e7825 */ /* 0x000fe200078e000e */
[----:B0-----:R-:W-:-:S03]  /*0800*/  IADD3 R27, P0, PT, R9, R30, RZ ;  /* 0x0000001e091b7210 */ /* 0x001fc60007f1e0ff */
[----:B------:R0:W-:Y:S01]  /*0810*/  STG.E desc[UR8][R24.64], RZ ;  /* 0x000000ff18007986 */ /* 0x0001e2000c101908 */
[----:B------:R-:W-:Y:S02]  /*0820*/  IMAD.IADD R30, R6, 0x1, R30 ;  /* 0x00000001061e7824 */ /* 0x000fe400078e021e */
[----:B-1----:R-:W-:-:S04]  /*0830*/  IMAD.WIDE.U32 R36, R31, 0x4, R18 ;  /* 0x000000041f247825 */ /* 0x002fc800078e0012 */
[----:B------:R-:W-:Y:S01]  /*0840*/  IMAD.IADD R31, R6, 0x1, R31 ;  /* 0x00000001061f7824 */ /* 0x000fe200078e021f */
[----:B------:R1:W-:Y:S01]  /*0850*/  STG.E desc[UR8][R36.64], R34 ;  /* 0x0000002224007986 */ /* 0x0003e2000c101908 */
[----:B0-----:R-:W-:-:S05]  /*0860*/  IMAD.WIDE.U32 R24, R33, 0x4, R16 ;  /* 0x0000000421187825 */ /* 0x001fca00078e0010 */
[----:B------:R0:W-:Y:S01]  /*0870*/  STG.E desc[UR8][R24.64], R10 ;  /* 0x0000000a18007986 */ /* 0x0001e2000c101908 */
[----:B-1----:R-:W-:Y:S01]  /*0880*/  IMAD.WIDE.U32 R36, R33, 0x4, R18 ;  /* 0x0000000421247825 */ /* 0x002fe200078e0012 */
[----:B------:R-:W-:-:S03]  /*0890*/  IADD3 R33, PT, PT, R6, R33, RZ ;  /* 0x0000002106217210 */ /* 0x000fc60007ffe0ff */
[----:B0-----:R-:W-:Y:S01]  /*08a0*/  IMAD.X R24, RZ, RZ, RZ, P0 ;  /* 0x000000ffff187224 */ /* 0x001fe200000e06ff */
[----:B------:R-:W-:-:S04]  /*08b0*/  LEA R26, P0, R27, UR10, 0x2 ;  /* 0x0000000a1b1a7c11 */ /* 0x000fc8000f8010ff */
[----:B------:R-:W-:Y:S02]  /*08c0*/  LEA.HI.X R27, R27, UR11, R24, 0x2, P0 ;  /* 0x0000000b1b1b7c11 */ /* 0x000fe400080f1418 */
[-C--:B------:R-:W-:Y:S02]  /*08d0*/  IADD3 R25, P0, PT, R9, R28.reuse, RZ ;  /* 0x0000001c09197210 */ /* 0x080fe40007f1e0ff */
[----:B------:R-:W-:Y:S01]  /*08e0*/  IADD3 R28, PT, PT, R6, R28, RZ ;  /* 0x0000001c061c7210 */ /* 0x000fe20007ffe0ff */
[----:B------:R0:W-:Y:S04]  /*08f0*/  STG.E desc[UR8][R26.64+0x5b680], RZ ;  /* 0x05b680ff1a007986 */ /* 0x0001e8000c101908 */
[----:B------:R1:W-:Y:S01]  /*0900*/  STG.E desc[UR8][R36.64], R34 ;  /* 0x0000002224007986 */ /* 0x0003e2000c101908 */
[----:B0-----:R-:W-:-:S05]  /*0910*/  IMAD.WIDE.U32 R26, R35, 0x4, R16 ;  /* 0x00000004231a7825 */ /* 0x001fca00078e0010 */
[----:B------:R2:W-:Y:S01]  /*0920*/  STG.E desc[UR8][R26.64], R10 ;  /* 0x0000000a1a007986 */ /* 0x0005e2000c101908 */
[----:B-1----:R-:W-:Y:S02]  /*0930*/  IADD3.X R36, PT, PT, RZ, RZ, RZ, P0, !PT ;  /* 0x000000ffff247210 */ /* 0x002fe400007fe4ff */
[----:B------:R-:W-:-:S04]  /*0940*/  LEA R24, P0, R25, UR10, 0x2 ;  /* 0x0000000a19187c11 */ /* 0x000fc8000f8010ff */
[----:B------:R-:W-:Y:S01]  /*0950*/  LEA.HI.X R25, R25, UR11, R36, 0x2, P0 ;  /* 0x0000000b19197c11 */ /* 0x000fe200080f1424 */
[----:B------:R-:W-:Y:S01]  /*0960*/  IMAD.WIDE.U32 R36, R35, 0x4, R18 ;  /* 0x0000000423247825 */ /* 0x000fe200078e0012 */
[----:B------:R-:W-:-:S03]  /*0970*/  ISETP.GE.U32.AND P0, PT, R32, 0xb4, PT ;  /* 0x000000b42000780c */ /* 0x000fc60003f06070 */
[----:B------:R2:W-:Y:S01]  /*0980*/  STG.E desc[UR8][R24.64+0x5b680], RZ ;  /* 0x05b680ff18007986 */ /* 0x0005e2000c101908 */
[----:B------:R-:W-:-:S03]  /*0990*/  IMAD.IADD R35, R6, 0x1, R35 ;  /* 0x0000000106237824 */ /* 0x000fc600078e0223 */
[----:B------:R2:W-:Y:S06]  /*09a0*/  STG.E desc[UR8][R36.64], R34 ;  /* 0x0000002224007986 */ /* 0x0005ec000c101908 */
[----:B------:R-:W-:Y:S05]  /*09b0*/  @!P0 BRA `(.L_x_73) ;  /* 0xfffffffc004c8947 */ /* 0x000fea000383ffff */
.L_x_70:
[----:B------:R-:W-:Y:S05]  /*09c0*/  BSYNC.RECONVERGENT B0 ;  /* 0x0000000000007941 */ /* 0x000fea0003800200 */
.L_x_69:
[----:B------:R-:W-:-:S04]  /*09d0*/  IADD3 R5, PT, PT, R5, UR4, RZ ;  /* 0x0000000405057c10 */ /* 0x000fc8000fffe0ff */
[----:B------:R-:W-:-:S13]  /*09e0*/  ISETP.GE.U32.AND P0, PT, R5, 0x208, PT ;  /* 0x000002080500780c */ /* 0x000fda0003f06070 */
[----:B------:R-:W-:Y:S05]  /*09f0*/  @!P0 BRA `(.L_x_74) ;  /* 0xfffffff800408947 */ /* 0x000fea000383ffff */
[----:B------:R-:W-:Y:S05]  /*0a00*/  EXIT ;  /* 0x000000000000794d */ /* 0x000fea0003800000 */
.L_x_75:
        /* <DEDUP_REMOVED lines=15> */
.L_x_86:


//--------------------- .nv.shared.reserved.0     --------------------------
	.section	.nv.shared.reserved.0,"aw",@nobits
	.weak		__nv_reservedSMEM_offset_0_alias
	.size		__nv_reservedSMEM_offset_0_alias, 0, 64
	.other		__nv_reservedSMEM_offset_0_alias,@"STO_CUDA_RESERVED_SHARED STV_DEFAULT"
__nv_reservedSMEM_offset_0_alias:
	.zero		0
	.zero		64


//--------------------- .nv.constant0._Z9streamingPfPKf --------------------------
	.section	.nv.constant0._Z9streamingPfPKf,"a",@progbits
	.sectionflags	@""
	.align	4
.nv.constant0._Z9streamingPfPKf:
	.zero		912


//--------------------- .nv.constant0._Z7reboundPKfPf --------------------------
	.section	.nv.constant0._Z7reboundPKfPf,"a",@progbits
	.sectionflags	@""
	.align	4
.nv.constant0._Z7reboundPKfPf:
	.zero		912


//--------------------- .nv.constant0._Z9collisionPKfPfS0_ --------------------------
	.section	.nv.constant0._Z9collisionPKfPfS0_,"a",@progbits
	.sectionflags	@""
	.align	4
.nv.constant0._Z9collisionPKfPfS0_:
	.zero		920


//--------------------- .nv.constant0._Z5zouhePKfPf --------------------------
	.section	.nv.constant0._Z5zouhePKfPf,"a",@progbits
	.sectionflags	@""
	.align	4
.nv.constant0._Z5zouhePKfPf:
	.zero		912


//--------------------- .nv.constant0._Z8leftwallPfS_PKfS1_ --------------------------
	.section	.nv.constant0._Z8leftwallPfS_PKfS1_,"a",@progbits
	.sectionflags	@""
	.align	4
.nv.constant0._Z8leftwallPfS_PKfS1_:
	.zero		928


//--------------------- .nv.constant0._Z7outflowPf --------------------------
	.section	.nv.constant0._Z7outflowPf,"a",@progbits
	.sectionflags	@""
	.align	4
.nv.constant0._Z7outflowPf:
	.zero		904


//--------------------- .nv.constant0._Z8getHvarsPfS_PKf --------------------------
	.section	.nv.constant0._Z8getHvarsPfS_PKf,"a",@progbits
	.sectionflags	@""
	.align	4
.nv.constant0._Z8getHvarsPfS_PKf:
	.zero		920


//--------------------- .nv.constant0._Z14getEquilibriumPKfS0_S0_Pf --------------------------
	.section	.nv.constant0._Z14getEquilibriumPKfS0_S0_Pf,"a",@progbits
	.sectionflags	@""
	.align	4
.nv.constant0._Z14getEquilibriumPKfS0_S0_Pf:
	.zero		928


//--------------------- .nv.constant0._Z10initializePfS_ --------------------------
	.section	.nv.constant0._Z10initializePfS_,"a",@progbits
	.sectionflags	@""
	.align	4
.nv.constant0._Z10initializePfS_:
	.zero		912


//--------------------- SYMBOLS --------------------------

	.type		.nv.reservedSmem.offset0,@object
	.size		.nv.reservedSmem.offset0,0x4
